def gluon_wgmma(
    a_ptr,
    b_ptr,
    c_ptr,
    M,
    N,
    K,
    stride_am,
    stride_bk,
    stride_cm,
    BLOCK_M: gl.constexpr,
    BLOCK_N: gl.constexpr,
    BLOCK_K: gl.constexpr,
    DTYPE: gl.constexpr,
    A_LAYOUT: gl.constexpr,
    B_LAYOUT: gl.constexpr,
    C_LAYOUT: gl.constexpr,
    B_SHAPE: gl.constexpr,
    TRANS_B: gl.constexpr,
    NUM_BUFFERS: gl.constexpr,
    NUM_WARPS: gl.constexpr,
):
    a_desc = tma.make_tensor_descriptor(
        a_ptr, [M, K], [stride_am, 1], [BLOCK_M, BLOCK_K], A_LAYOUT
    )
    b_desc = tma.make_tensor_descriptor(
        b_ptr,
        [N, K] if TRANS_B else [K, N],
        [stride_bk, 1],
        B_SHAPE,
        B_LAYOUT,
    )
    c_desc = tma.make_tensor_descriptor(
        c_ptr, [M, N], [stride_cm, 1], [BLOCK_M, BLOCK_N], C_LAYOUT
    )

    a_bufs = gl.allocate_shared_memory(
        DTYPE, [NUM_BUFFERS, BLOCK_M, BLOCK_K], A_LAYOUT
    )
    b_bufs = gl.allocate_shared_memory(DTYPE, [NUM_BUFFERS] + B_SHAPE, B_LAYOUT)

    pid_m = gl.program_id(0)
    pid_n = gl.program_id(1)
    off_m = pid_m * BLOCK_M
    off_n = pid_n * BLOCK_N

    mma_layout: gl.constexpr = pick_wgmma_layout(DTYPE, BLOCK_M, BLOCK_N, NUM_WARPS)
    acc = warpgroup_mma_init(
        gl.zeros((BLOCK_M, BLOCK_N), dtype=gl.float32, layout=mma_layout)
    )

    bars = gl.allocate_shared_memory(
        gl.int64, [NUM_BUFFERS, 1], mbarrier.MBarrierLayout()
    )
    for i in gl.static_range(NUM_BUFFERS):
        mbarrier.init(bars.index(i), count=1)
    idx = 0
    phase = 0

    for k in range(0, K, BLOCK_K):
        a = a_bufs.index(idx)
        b = b_bufs.index(idx)
        bar = bars.index(idx)
        mbarrier.expect(bar, a_desc.block_type.nbytes + b_desc.block_type.nbytes)
        tma.async_copy_global_to_shared(a_desc, [off_m, k], bar, a)
        tma.async_copy_global_to_shared(
            b_desc, [off_n, k] if TRANS_B else [k, off_n], bar, b
        )
        mbarrier.wait(bar, phase=phase)

        if TRANS_B:
            b = b.permute((1, 0))
        acc = warpgroup_mma_wait(num_outstanding=0, deps=(acc,))
        acc = warpgroup_mma(a, b, acc, is_async=True)

        idx += 1
        if idx == NUM_BUFFERS:
            idx = 0
            phase ^= 1

    acc = warpgroup_mma_wait(num_outstanding=0, deps=(acc,))
    for i in gl.static_range(NUM_BUFFERS):
        mbarrier.invalidate(bars.index(i))

    c_smem = gl.allocate_shared_memory(DTYPE, [BLOCK_M, BLOCK_N], C_LAYOUT)
    c_smem.store(acc.to(DTYPE))
    fence_async_shared()
    tma.async_copy_shared_to_global(c_desc, [off_m, off_n], c_smem)
    tma.store_wait(pendings=0)

# config = {"BLOCK_K": 64, "BLOCK_M": 64, "BLOCK_N": 64, "arch": "sm_90", "dtype": "fp8e4m3", "num_buffers": 2, "num_warps": 4, "trans_b": 1}
# arch = sm_90


// ===== COMPILED SASS (sm_90a) =====

	.target	sm_90a

	.elftype	@"ET_EXEC"


//--------------------- .note.nv.tkinfo           --------------------------
	.section	.note.nv.tkinfo,"",@"SHT_NOTE"
	.sectionflags	@"SHF_NOTE_NV_TKINFO"
	.tkinfo
        /*0018*/ 	.word	0x00000002
        /*0030*/ 	.string	""
        /*0030*/ 	.string	"ptxas"
        /*0030*/ 	.string	"Cuda compilation tools, release 13.0, V13.0.88"
        /*0030*/ 	.string	"Build cuda_13.0.r13.0/compiler.36424714_0"
        /*0030*/ 	.string	"-v  -suppress-debug-info  -lineinfo  -arch sm_90a "



//--------------------- .note.nv.cuinfo           --------------------------
	.section	.note.nv.cuinfo,"",@"SHT_NOTE"
	.sectionflags	@"SHF_NOTE_NV_CUINFO"
        /*0018*/ 	.short	0x0002
        /*001a*/ 	.short	0x005a
        /*001c*/ 	.short	0x0082
	.zero		2


//--------------------- .nv.info                  --------------------------
	.section	.nv.info,"",@"SHT_CUDA_INFO"
	.align	4


	//----- nvinfo : EIATTR_REGCOUNT
	.align		4
        /*0000*/ 	.byte	0x04, 0x2f
        /*0002*/ 	.short	(.L_1 - .L_0)
	.align		4
.L_0:
        /*0004*/ 	.word	index@(gluon_wgmma)
        /*0008*/ 	.word	0x0000003a


	//----- nvinfo : EIATTR_FRAME_SIZE
	.align		4
.L_1:
        /*000c*/ 	.byte	0x04, 0x11
        /*000e*/ 	.short	(.L_3 - .L_2)
	.align		4
.L_2:
        /*0010*/ 	.word	index@(gluon_wgmma)
        /*0014*/ 	.word	0x00000000


	//----- nvinfo : EIATTR_MIN_STACK_SIZE
	.align		4
.L_3:
        /*0018*/ 	.byte	0x04, 0x12
        /*001a*/ 	.short	(.L_5 - .L_4)
	.align		4
.L_4:
        /*001c*/ 	.word	index@(gluon_wgmma)
        /*0020*/ 	.word	0x00000000
.L_5:


//--------------------- .nv.compat                --------------------------
	.section	.nv.compat,"",@"SHT_CUDA_COMPAT_INFO"
	.align	4
        /*0000*/ 	.byte	0x02, 0x09, 0x01, 0x00, 0x02, 0x02, 0x04, 0x00, 0x02, 0x05, 0x05, 0x00, 0x03, 0x07, 0x01, 0x01
        /*0010*/ 	.byte	0x02, 0x03, 0x03, 0x00, 0x02, 0x06, 0x01, 0x00, 0x04, 0x0b, 0x08, 0x00, 0x00, 0x00, 0x00, 0x00
        /*0020*/ 	.byte	0x00, 0x00, 0x00, 0x00


//--------------------- .nv.info.gluon_wgmma      --------------------------
	.section	.nv.info.gluon_wgmma,"",@"SHT_CUDA_INFO"
	.sectionflags	@""
	.align	4


	//----- nvinfo : EIATTR_CUDA_API_VERSION
	.align		4
        /*0000*/ 	.byte	0x04, 0x37
        /*0002*/ 	.short	(.L_7 - .L_6)
.L_6:
        /*0004*/ 	.word	0x00000082


	//----- nvinfo : EIATTR_KPARAM_INFO
	.align		4
.L_7:
        /*0008*/ 	.byte	0x04, 0x17
        /*000a*/ 	.short	(.L_9 - .L_8)
.L_8:
        /*000c*/ 	.word	0x00000000
        /*0010*/ 	.short	0x000a
        /*0012*/ 	.short	0x0048
        /*0014*/ 	.byte	0x00, 0xf4, 0x21, 0x00


	//----- nvinfo : EIATTR_KPARAM_INFO
	.align		4
.L_9:
        /*0018*/ 	.byte	0x04, 0x17
        /*001a*/ 	.short	(.L_11 - .L_10)
.L_10:
        /*001c*/ 	.word	0x00000000
        /*0020*/ 	.short	0x0009
        /*0022*/ 	.short	0x0040
        /*0024*/ 	.byte	0x00, 0xf4, 0x21, 0x00


	//----- nvinfo : EIATTR_KPARAM_INFO
	.align		4
.L_11:
        /*0028*/ 	.byte	0x04, 0x17
        /*002a*/ 	.short	(.L_13 - .L_12)
.L_12:
        /*002c*/ 	.word	0x00000000
        /*0030*/ 	.short	0x0008
        /*0032*/ 	.short	0x0038
        /*0034*/ 	.byte	0x00, 0xf0, 0x21, 0x00


	//----- nvinfo : EIATTR_KPARAM_INFO
	.align		4
.L_13:
        /*0038*/ 	.byte	0x04, 0x17
        /*003a*/ 	.short	(.L_15 - .L_14)
.L_14:
        /*003c*/ 	.word	0x00000000
        /*0040*/ 	.short	0x0007
        /*0042*/ 	.short	0x0030
        /*0044*/ 	.byte	0x00, 0xf0, 0x21, 0x00


	//----- nvinfo : EIATTR_KPARAM_INFO
	.align		4
.L_15:
        /*0048*/ 	.byte	0x04, 0x17
        /*004a*/ 	.short	(.L_17 - .L_16)
.L_16:
        /*004c*/ 	.word	0x00000000
        /*0050*/ 	.short	0x0006
        /*0052*/ 	.short	0x0028
        /*0054*/ 	.byte	0x00, 0xf0, 0x21, 0x00


	//----- nvinfo : EIATTR_KPARAM_INFO
	.align		4
.L_17:
        /*0058*/ 	.byte	0x04, 0x17
        /*005a*/ 	.short	(.L_19 - .L_18)
.L_18:
        /*005c*/ 	.word	0x00000000
        /*0060*/ 	.short	0x0005
        /*0062*/ 	.short	0x0020
        /*0064*/ 	.byte	0x00, 0xf0, 0x11, 0x00


	//----- nvinfo : EIATTR_KPARAM_INFO
	.align		4
.L_19:
        /*0068*/ 	.byte	0x04, 0x17
        /*006a*/ 	.short	(.L_21 - .L_20)
.L_20:
        /*006c*/ 	.word	0x00000000
        /*0070*/ 	.short	0x0004
        /*0072*/ 	.short	0x001c
        /*0074*/ 	.byte	0x00, 0xf0, 0x11, 0x00


	//----- nvinfo : EIATTR_KPARAM_INFO
	.align		4
.L_21:
        /*0078*/ 	.byte	0x04, 0x17
        /*007a*/ 	.short	(.L_23 - .L_22)
.L_22:
        /*007c*/ 	.word	0x00000000
        /*0080*/ 	.short	0x0003
        /*0082*/ 	.short	0x0018
        /*0084*/ 	.byte	0x00, 0xf0, 0x11, 0x00


	//----- nvinfo : EIATTR_KPARAM_INFO
	.align		4
.L_23:
        /*0088*/ 	.byte	0x04, 0x17
        /*008a*/ 	.short	(.L_25 - .L_24)
.L_24:
        /*008c*/ 	.word	0x00000000
        /*0090*/ 	.short	0x0002
        /*0092*/ 	.short	0x0010
        /*0094*/ 	.byte	0x00, 0xf4, 0x21, 0x00


	//----- nvinfo : EIATTR_KPARAM_INFO
	.align		4
.L_25:
        /*0098*/ 	.byte	0x04, 0x17
        /*009a*/ 	.short	(.L_27 - .L_26)
.L_26:
        /*009c*/ 	.word	0x00000000
        /*00a0*/ 	.short	0x0001
        /*00a2*/ 	.short	0x0008
        /*00a4*/ 	.byte	0x00, 0xf4, 0x21, 0x00


	//----- nvinfo : EIATTR_KPARAM_INFO
	.align		4
.L_27:
        /*00a8*/ 	.byte	0x04, 0x17
        /*00aa*/ 	.short	(.L_29 - .L_28)
.L_28:
        /*00ac*/ 	.word	0x00000000
        /*00b0*/ 	.short	0x0000
        /*00b2*/ 	.short	0x0000
        /*00b4*/ 	.byte	0x00, 0xf4, 0x21, 0x00


	//----- nvinfo : EIATTR_SPARSE_MMA_MASK
	.align		4
.L_29:
        /*00b8*/ 	.byte	0x03, 0x50
        /*00ba*/ 	.short	0x0000


	//----- nvinfo : EIATTR_MAXREG_COUNT
	.align		4
        /*00bc*/ 	.byte	0x03, 0x1b
        /*00be*/ 	.short	0x00ff


	//----- nvinfo : EIATTR_NUM_BARRIERS
	.align		4
        /*00c0*/ 	.byte	0x02, 0x4c
        /*00c2*/ 	.byte	0x01
	.zero		1


	//----- nvinfo : EIATTR_MERCURY_ISA_VERSION
	.align		4
        /*00c4*/ 	.byte	0x03, 0x5f
        /*00c6*/ 	.short	0x0101


	//----- nvinfo : EIATTR_INT_WARP_WIDE_INSTR_OFFSETS
	.align		4
        /*00c8*/ 	.byte	0x04, 0x31
        /*00ca*/ 	.short	(.L_31 - .L_30)


	//   ....[0]....
.L_30:
        /*00cc*/ 	.word	0x00001290


	//   ....[1]....
        /*00d0*/ 	.word	0x000012b0


	//   ....[2]....
        /*00d4*/ 	.word	0x00001360


	//   ....[3]....
        /*00d8*/ 	.word	0x000015e0


	//   ....[4]....
        /*00dc*/ 	.word	0x000015f0


	//   ....[5]....
        /*00e0*/ 	.word	0x00001660


	//   ....[6]....
        /*00e4*/ 	.word	0x00001670


	//   ....[7]....
        /*00e8*/ 	.word	0x00001ab0


	//   ....[8]....
        /*00ec*/ 	.word	0x00001ad0


	//----- nvinfo : EIATTR_COOP_GROUP_MASK_REGIDS
	.align		4
.L_31:
        /*00f0*/ 	.byte	0x04, 0x29
        /*00f2*/ 	.short	(.L_33 - .L_32)


	//   ....[0]....
.L_32:
        /*00f4*/ 	.word	0xffffffff


	//   ....[1]....
        /*00f8*/ 	.word	0xffffffff


	//   ....[2]....
        /*00fc*/ 	.word	0xffffffff


	//----- nvinfo : EIATTR_COOP_GROUP_INSTR_OFFSETS
	.align		4
.L_33:
        /*0100*/ 	.byte	0x04, 0x28
        /*0102*/ 	.short	(.L_35 - .L_34)


	//   ....[0]....
.L_34:
        /*0104*/ 	.word	0x00000140


	//   ....[1]....
        /*0108*/ 	.word	0x000006e0


	//   ....[2]....
        /*010c*/ 	.word	0x00000cb0


	//----- nvinfo : EIATTR_MBARRIER_INSTR_OFFSETS
	.align		4
.L_35:
        /*0110*/ 	.byte	0x04, 0x39
        /*0112*/ 	.short	(.L_37 - .L_36)


	//   ....[0]....
.L_36:
        /*0114*/ 	.word	0x000013e0
        /*0118*/ 	.word	0x000000ff
        /*011c*/ 	.word	0x00004000
        /*0120*/ 	.short	0x0100
        /*0122*/ 	.byte	0x0c
	.zero		1


	//   ....[1]....
        /*0124*/ 	.word	0x00001400
        /*0128*/ 	.word	0x000000ff
        /*012c*/ 	.word	0x00004008
        /*0130*/ 	.short	0x0100
        /*0132*/ 	.byte	0x0c
	.zero		1


	//   ....[2]....
        /*0134*/ 	.word	0x00001720
        /*0138*/ 	.word	0x000000ff
        /*013c*/ 	.word	0x00004000
        /*0140*/ 	.short	0x010a
        /*0142*/ 	.byte	0x0d
	.zero		1


	//   ....[3]....
        /*0144*/ 	.word	0x00001a10
        /*0148*/ 	.word	0x000000ff
        /*014c*/ 	.word	0x00004000
        /*0150*/ 	.short	0x0108
        /*0152*/ 	.byte	0x0c
	.zero		1


	//   ....[4]....
        /*0154*/ 	.word	0x00001b20
        /*0158*/ 	.word	0x000000ff
        /*015c*/ 	.word	0x00004008
        /*0160*/ 	.short	0x0108
        /*0162*/ 	.byte	0x0c
	.zero		1


	//   ....[5]....
        /*0164*/ 	.word	0x00001cd0
        /*0168*/ 	.word	0x000000ff
        /*016c*/ 	.word	0x00004000
        /*0170*/ 	.short	0x010a
        /*0172*/ 	.byte	0x0d
	.zero		1


	//----- nvinfo : EIATTR_NUM_MBARRIERS
	.align		4
.L_37:
        /*0174*/ 	.byte	0x03, 0x38
        /*0176*/ 	.short	0x0002


	//----- nvinfo : EIATTR_EXIT_INSTR_OFFSETS
	.align		4
        /*0178*/ 	.byte	0x04, 0x1c
        /*017a*/ 	.short	(.L_39 - .L_38)


	//   ....[0]....
.L_38:
        /*017c*/ 	.word	0x00001cc0


	//----- nvinfo : EIATTR_REQNTID
	.align		4
.L_39:
        /*0180*/ 	.byte	0x04, 0x10
        /*0182*/ 	.short	(.L_41 - .L_40)
.L_40:
        /*0184*/ 	.word	0x00000080
        /*0188*/ 	.word	0x00000001
        /*018c*/ 	.word	0x00000001


	//----- nvinfo : EIATTR_CRS_STACK_SIZE
	.align		4
.L_41:
        /*0190*/ 	.byte	0x04, 0x1e
        /*0192*/ 	.short	(.L_43 - .L_42)
.L_42:
        /*0194*/ 	.word	0x00000000


	//----- nvinfo : EIATTR_CBANK_PARAM_SIZE
	.align		4
.L_43:
        /*0198*/ 	.byte	0x03, 0x19
        /*019a*/ 	.short	0x0050


	//----- nvinfo : EIATTR_PARAM_CBANK
	.align		4
        /*019c*/ 	.byte	0x04, 0x0a
        /*019e*/ 	.short	(.L_45 - .L_44)
	.align		4
.L_44:
        /*01a0*/ 	.word	index@(.nv.constant0.gluon_wgmma)
        /*01a4*/ 	.short	0x0210
        /*01a6*/ 	.short	0x0050


	//----- nvinfo : EIATTR_SW_WAR
	.align		4
.L_45:
        /*01a8*/ 	.byte	0x04, 0x36
        /*01aa*/ 	.short	(.L_47 - .L_46)
.L_46:
        /*01ac*/ 	.word	0x00000008
.L_47:


//--------------------- .nv.callgraph             --------------------------
	.section	.nv.callgraph,"",@"SHT_CUDA_CALLGRAPH"
	.align	4
	.sectionentsize	8
	.align		4
        /*0000*/ 	.word	0x00000000
	.align		4
        /*0004*/ 	.word	0xffffffff
	.align		4
        /*0008*/ 	.word	0x00000000
	.align		4
        /*000c*/ 	.word	0xfffffffe
	.align		4
        /*0010*/ 	.word	0x00000000
	.align		4
        /*0014*/ 	.word	0xfffffffd
	.align		4
        /*0018*/ 	.word	0x00000000
	.align		4
        /*001c*/ 	.word	0xfffffffc


//--------------------- .text.gluon_wgmma         --------------------------
	.section	.text.gluon_wgmma,"ax",@progbits
	.align	128
        .global         gluon_wgmma
        .type           gluon_wgmma,@function
        .size           gluon_wgmma,(.L_x_53 - gluon_wgmma)
        .other          gluon_wgmma,@"STO_CUDA_ENTRY STV_DEFAULT"
gluon_wgmma:
.text.gluon_wgmma:
[----:B------:R-:W-:Y:S01]  /*0000*/  LDC R1, c[0x0][0x28] ;  /* 0x00000a00ff017b82 */ /* 0x000fe20000000800 */
[----:B------:R-:W1:Y:S07]  /*0010*/  S2R R0, SR_TID.X ;  /* 0x0000000000007919 */ /* 0x000e6e0000002100 */
[----:B------:R-:W2:Y:S01]  /*0020*/  S2UR UR4, SR_CgaCtaId ;  /* 0x00000000000479c3 */ /* 0x000ea20000008800 */
[----:B------:R-:W-:Y:S01]  /*0030*/  UMOV UR12, 0x400 ;  /* 0x00000400000c7882 */ /* 0x000fe20000000000 */
[----:B------:R-:W-:Y:S01]  /*0040*/  ULDC UR6, c[0x0][0xc] ;  /* 0x0000030000067ab9 */ /* 0x000fe20000000800 */
[----:B------:R-:W-:Y:S01]  /*0050*/  ULDC.64 UR30, c[0x0][0x250] ;  /* 0x00009400001e7ab9 */ /* 0x000fe20000000a00 */
[----:B------:R-:W-:Y:S04]  /*0060*/  BSSY B0, `(.L_x_0) ;  /* 0x000001e000007945 */ /* 0x000fe80003800000 */
[----:B------:R-:W3:Y:S08]  /*0070*/  LDC R9, c[0x0][0x230] ;  /* 0x00008c00ff097b82 */ /* 0x000ef00000000800 */
[----:B------:R-:W-:Y:S08]  /*0080*/  S2UR UR29, SR_CTAID.Y ;  /* 0x00000000001d79c3 */ /* 0x000ff00000002600 */
[----:B------:R-:W4:Y:S01]  /*0090*/  S2UR UR5, SR_CTAID.Z ;  /* 0x00000000000579c3 */ /* 0x000f220000002700 */
[----:B--2---:R-:W-:-:S03]  /*00a0*/  ULEA UR12, UR4, UR12, 0x18 ;  /* 0x0000000c040c7291 */ /* 0x004fc6000f8ec03f */
[----:B------:R-:W-:Y:S01]  /*00b0*/  ULDC UR4, c[0x0][0x10] ;  /* 0x0000040000047ab9 */ /* 0x000fe20000000800 */
[----:B-1----:R-:W-:-:S03]  /*00c0*/  LOP3.LUT R7, R0, 0x7f, RZ, 0xc0, !PT ;  /* 0x0000007f00077812 */ /* 0x002fc600078ec0ff */
[----:B------:R-:W1:Y:S01]  /*00d0*/  S2UR UR28, SR_CTAID.X ;  /* 0x00000000001c79c3 */ /* 0x000e620000002500 */
[----:B---3--:R-:W-:Y:S01]  /*00e0*/  VIADD R6, R9, 0xffffffff ;  /* 0xffffffff09067836 */ /* 0x008fe20000000000 */
[C---:B------:R-:W-:Y:S02]  /*00f0*/  ISETP.GE.U32.AND P0, PT, R7.reuse, 0x20, PT ;  /* 0x000000200700780c */ /* 0x040fe40003f06070 */
[C---:B------:R-:W-:Y:S02]  /*0100*/  ISETP.NE.U32.AND P2, PT, R7.reuse, RZ, PT ;  /* 0x000000ff0700720c */ /* 0x040fe40003f45070 */
[----:B------:R-:W-:Y:S02]  /*0110*/  LEA R3, R7, UR12, 0x2 ;  /* 0x0000000c07037c11 */ /* 0x000fe4000f8e10ff */
[----:B------:R-:W2:Y:S07]  /*0120*/  LDC R2, c[0x0][0x228] ;  /* 0x00008a00ff027b82 */ /* 0x000eae0000000800 */
[----:B------:R3:W-:Y:S01]  /*0130*/  @!P0 STS [R3], RZ ;  /* 0x000000ff03008388 */ /* 0x0007e20000000800 */
[----:B------:R-:W-:-:S03]  /*0140*/  NOP ;  /* 0x0000000000007918 */ /* 0x000fc60000000000 */
[----:B------:R3:W-:Y:S01]  /*0150*/  @!P2 STS [UR12+0x20], R6 ;  /* 0x00002006ff00a988 */ /* 0x0007e2000800080c */
[----:B----4-:R-:W-:-:S04]  /*0160*/  UIMAD UR4, UR5, UR4, UR29 ;  /* 0x00000004050472a4 */ /* 0x010fc8000f8e021d */
[----:B-1----:R-:W-:-:S04]  /*0170*/  UIMAD UR4, UR4, UR6, UR28 ;  /* 0x00000006040472a4 */ /* 0x002fc8000f8e021c */
[----:B------:R-:W-:Y:S01]  /*0180*/  UIMAD UR5, UR4, 0x180, URZ ;  /* 0x00000180040578a4 */ /* 0x000fe2000f8e023f */
[----:B--2---:R-:W-:Y:S02]  /*0190*/  VIADD R2, R2, 0xffffffff ;  /* 0xffffffff02027836 */ /* 0x004fe40000000000 */
[----:B------:R-:W-:Y:S01]  /*01a0*/  UMOV UR4, URZ ;  /* 0x0000003f00047c82 */ /* 0x000fe20008000000 */
[----:B------:R-:W-:-:S04]  /*01b0*/  UIADD3 UR24, UP0, UR5, UR30, URZ ;  /* 0x0000001e05187290 */ /* 0x000fc8000ff1e03f */
[----:B------:R-:W-:Y:S01]  /*01c0*/  ULEA.HI.X.SX32 UR25, UR5, UR31, 0x1, UP0 ;  /* 0x0000001f05197291 */ /* 0x000fe200080f0e3f */
[----:B---3--:R-:W-:Y:S11]  /*01d0*/  @P2 BRA `(.L_x_1) ;  /* 0x0000000000182947 */ /* 0x008ff60003800000 */
[----:B------:R-:W1:Y:S01]  /*01e0*/  LDS R4, [UR12+0x8] ;  /* 0x0000080cff047984 */ /* 0x000e620008000800 */
[----:B------:R-:W2:Y:S01]  /*01f0*/  LDC.64 R10, c[0x0][0x210] ;  /* 0x00008400ff0a7b82 */ /* 0x000ea20000000a00 */
[----:B------:R-:W-:Y:S02]  /*0200*/  IMAD.MOV.U32 R5, RZ, RZ, 0x70 ;  /* 0x00000070ff057424 */ /* 0x000fe400078e00ff */
[----:B--2---:R2:W-:Y:S03]  /*0210*/  STS.64 [UR12], R10 ;  /* 0x0000000aff007988 */ /* 0x0045e60008000a0c */
[----:B-1----:R-:W-:-:S05]  /*0220*/  LOP3.LUT R4, R4, 0x10, R5, 0xd8, !PT ;  /* 0x0000001004047812 */ /* 0x002fca00078ed805 */
[----:B------:R2:W-:Y:S02]  /*0230*/  STS [UR12+0x8], R4 ;  /* 0x00000804ff007988 */ /* 0x0005e4000800080c */
.L_x_1:
[----:B------:R-:W-:Y:S05]  /*0240*/  BSYNC B0 ;  /* 0x0000000000007941 */ /* 0x000fea0003800000 */
.L_x_0:
[----:B------:R-:W-:Y:S04]  /*0250*/  BSSY B0, `(.L_x_2) ;  /* 0x000000a000007945 */ /* 0x000fe80003800000 */
[----:B------:R-:W-:Y:S05]  /*0260*/  @P2 BRA `(.L_x_3) ;  /* 0x0000000000202947 */ /* 0x000fea0003800000 */
[----:B--2---:R-:W1:Y:S01]  /*0270*/  LDS R4, [UR12+0x34] ;  /* 0x0000340cff047984 */ /* 0x004e620008000800 */
[----:B------:R-:W-:Y:S02]  /*0280*/  IMAD.MOV.U32 R5, RZ, RZ, 0x3f000000 ;  /* 0x3f000000ff057424 */ /* 0x000fe400078e00ff */
[----:B------:R-:W-:Y:S01]  /*0290*/  @!P2 IMAD.MOV.U32 R8, RZ, RZ, 0x3f ;  /* 0x0000003fff08a424 */ /* 0x000fe200078e00ff */
[----:B------:R-:W2:Y:S02]  /*02a0*/  @!P2 LDS R11, [UR12+0x38] ;  /* 0x0000380cff0ba984 */ /* 0x000ea40008000800 */
[----:B-1----:R-:W-:Y:S02]  /*02b0*/  LOP3.LUT R4, R4, 0xff000000, R5, 0xb8, !PT ;  /* 0xff00000004047812 */ /* 0x002fe400078eb805 */
[----:B--2---:R-:W-:-:S03]  /*02c0*/  @!P2 LOP3.LUT R5, R11, 0xff, R8, 0xb8, !PT ;  /* 0x000000ff0b05a812 */ /* 0x004fc600078eb808 */
[----:B------:R1:W-:Y:S04]  /*02d0*/  STS [UR12+0x34], R4 ;  /* 0x00003404ff007988 */ /* 0x0003e8000800080c */
[----:B------:R1:W-:Y:S02]  /*02e0*/  @!P2 STS [UR12+0x38], R5 ;  /* 0x00003805ff00a988 */ /* 0x0003e4000800080c */
.L_x_3:
[----:B------:R-:W-:Y:S05]  /*02f0*/  BSYNC B0 ;  /* 0x0000000000007941 */ /* 0x000fea0003800000 */
.L_x_2:
[----:B------:R-:W-:Y:S04]  /*0300*/  BSSY B0, `(.L_x_4) ;  /* 0x000000a000007945 */ /* 0x000fe80003800000 */
[----:B------:R-:W-:Y:S05]  /*0310*/  @P2 BRA `(.L_x_5) ;  /* 0x0000000000202947 */ /* 0x000fea0003800000 */
[----:B-12---:R-:W1:Y:S01]  /*0320*/  LDS R4, [UR12+0x1c] ;  /* 0x00001c0cff047984 */ /* 0x006e620008000800 */
[----:B------:R-:W2:Y:S03]  /*0330*/  LDC.64 R12, c[0x0][0x238] ;  /* 0x00008e00ff0c7b82 */ /* 0x000ea60000000a00 */
[----:B------:R3:W-:Y:S01]  /*0340*/  STS [UR12+0x24], R2 ;  /* 0x00002402ff007988 */ /* 0x0007e2000800080c */
[--C-:B--2---:R-:W-:Y:S02]  /*0350*/  SHF.R.U32.HI R11, RZ, 0x4, R13.reuse ;  /* 0x00000004ff0b7819 */ /* 0x104fe4000001160d */
[----:B------:R-:W-:-:S05]  /*0360*/  SHF.R.U64 R5, R12, 0x4, R13 ;  /* 0x000000040c057819 */ /* 0x000fca000000120d */
[----:B------:R3:W-:Y:S01]  /*0370*/  STS [UR12+0xc], R5 ;  /* 0x00000c05ff007988 */ /* 0x0007e2000800080c */
[----:B-1----:R-:W-:-:S05]  /*0380*/  LOP3.LUT R4, R4, 0xf, R11, 0xb8, !PT ;  /* 0x0000000f04047812 */ /* 0x002fca00078eb80b */
[----:B------:R3:W-:Y:S02]  /*0390*/  STS [UR12+0x1c], R4 ;  /* 0x00001c04ff007988 */ /* 0x0007e4000800080c */
.L_x_5:
[----:B------:R-:W-:Y:S05]  /*03a0*/  BSYNC B0 ;  /* 0x0000000000007941 */ /* 0x000fea0003800000 */
.L_x_4:
[----:B------:R-:W-:Y:S04]  /*03b0*/  BSSY B1, `(.L_x_6) ;  /* 0x000001d000017945 */ /* 0x000fe80003800000 */
[----:B------:R-:W-:Y:S04]  /*03c0*/  BSSY B0, `(.L_x_7) ;  /* 0x0000018000007945 */ /* 0x000fe80003800000 */
[----:B------:R-:W-:Y:S05]  /*03d0*/  @P2 BRA `(.L_x_8) ;  /* 0x00000000001c2947 */ /* 0x000fea0003800000 */
[----:B-123--:R-:W1:Y:S02]  /*03e0*/  LDS R4, [UR12+0x34] ;  /* 0x0000340cff047984 */ /* 0x00ee640008000800 */
[----:B-1----:R-:W-:-:S05]  /*03f0*/  LOP3.LUT R4, R4, 0x7, RZ, 0xb8, !PT ;  /* 0x0000000704047812 */ /* 0x002fca00078eb8ff */
[----:B------:R1:W-:Y:S01]  /*0400*/  STS [UR12+0x34], R4 ;  /* 0x00003404ff007988 */ /* 0x0003e2000800080c */
[----:B------:R-:W-:Y:S05]  /*0410*/  @P2 BRA `(.L_x_9) ;  /* 0x00000000001c2947 */ /* 0x000fea0003800000 */
[----:B-1----:R-:W1:Y:S02]  /*0420*/  LDS R4, [UR12+0x34] ;  /* 0x0000340cff047984 */ /* 0x002e640008000800 */
[----:B-1----:R-:W-:-:S05]  /*0430*/  LOP3.LUT R4, R4, 0x38, RZ, 0xb8, !PT ;  /* 0x0000003804047812 */ /* 0x002fca00078eb8ff */
[----:B------:R4:W-:Y:S02]  /*0440*/  STS [UR12+0x34], R4 ;  /* 0x00003404ff007988 */ /* 0x0009e4000800080c */
.L_x_8:
[----:B------:R-:W-:Y:S05]  /*0450*/  @P2 BRA `(.L_x_10) ;  /* 0x00000000001c2947 */ /* 0x000fea0003800000 */
[----:B-1234-:R-:W1:Y:S02]  /*0460*/  LDS R4, [UR12+0x8] ;  /* 0x0000080cff047984 */ /* 0x01ee640008000800 */
[----:B-1----:R-:W-:-:S05]  /*0470*/  LOP3.LUT R4, R4, 0x780, RZ, 0xb8, !PT ;  /* 0x0000078004047812 */ /* 0x002fca00078eb8ff */
[----:B------:R2:W-:Y:S02]  /*0480*/  STS [UR12+0x8], R4 ;  /* 0x00000804ff007988 */ /* 0x0005e4000800080c */
.L_x_9:
[----:B------:R-:W-:Y:S05]  /*0490*/  @P2 BRA `(.L_x_11) ;  /* 0x0000000000282947 */ /* 0x000fea0003800000 */
[----:B-12---:R-:W1:Y:S02]  /*04a0*/  LDS R4, [UR12+0x8] ;  /* 0x0000080cff047984 */ /* 0x006e640008000800 */
[----:B-1----:R-:W-:-:S05]  /*04b0*/  LOP3.LUT R4, R4, 0x1800, RZ, 0xb8, !PT ;  /* 0x0000180004047812 */ /* 0x002fca00078eb8ff */
[----:B------:R5:W-:Y:S02]  /*04c0*/  STS [UR12+0x8], R4 ;  /* 0x00000804ff007988 */ /* 0x000be4000800080c */
.L_x_10:
[----:B------:R-:W-:Y:S05]  /*04d0*/  @P2 BREAK B0 ;  /* 0x0000000000002942 */ /* 0x000fea0003800000 */
[----:B------:R-:W-:Y:S05]  /*04e0*/  @P2 BRA `(.L_x_12) ;  /* 0x0000000000242947 */ /* 0x000fea0003800000 */
[----:B-1-3--:R-:W1:Y:S01]  /*04f0*/  LDS R5, [UR12+0x8] ;  /* 0x0000080cff057984 */ /* 0x00ae620008000800 */
[----:B--2-45:R-:W-:-:S05]  /*0500*/  IMAD.MOV.U32 R4, RZ, RZ, 0x6000 ;  /* 0x00006000ff047424 */ /* 0x034fca00078e00ff */
[----:B-1----:R-:W-:-:S04]  /*0510*/  LOP3.LUT R4, R5, 0x4000, R4, 0xd8, !PT ;  /* 0x0000400005047812 */ /* 0x002fc800078ed804 */
[----:B------:R-:W-:-:S05]  /*0520*/  LOP3.LUT R4, R4, 0x400000, RZ, 0xb8, !PT ;  /* 0x0040000004047812 */ /* 0x000fca00078eb8ff */
[----:B------:R3:W-:Y:S02]  /*0530*/  STS [UR12+0x8], R4 ;  /* 0x00000804ff007988 */ /* 0x0007e4000800080c */
.L_x_11:
[----:B------:R-:W-:Y:S05]  /*0540*/  BSYNC B0 ;  /* 0x0000000000007941 */ /* 0x000fea0003800000 */
.L_x_7:
[----:B-123--:R-:W1:Y:S02]  /*0550*/  @!P2 LDS R4, [UR12+0x8] ;  /* 0x0000080cff04a984 */ /* 0x00ee640008000800 */
[----:B-1----:R-:W-:-:S05]  /*0560*/  @!P2 LOP3.LUT R4, R4, 0x8000, RZ, 0xb8, !PT ;  /* 0x000080000404a812 */ /* 0x002fca00078eb8ff */
[----:B------:R1:W-:Y:S02]  /*0570*/  @!P2 STS [UR12+0x8], R4 ;  /* 0x00000804ff00a988 */ /* 0x0003e4000800080c */
.L_x_12:
[----:B------:R-:W-:Y:S05]  /*0580*/  BSYNC B1 ;  /* 0x0000000000017941 */ /* 0x000fea0003800000 */
.L_x_6:
[----:B------:R-:W-:Y:S05]  /*0590*/  WARPSYNC.ALL ;  /* 0x0000000000007948 */ /* 0x000fea0003800000 */
[----:B------:R-:W-:Y:S05]  /*05a0*/  @P0 BRA `(.L_x_13) ;  /* 0x0000000000280947 */ /* 0x000fea0003800000 */
[----:B-12345:R-:W1:Y:S01]  /*05b0*/  S2R R4, SR_LANEID ;  /* 0x0000000000047919 */ /* 0x03ee620000000000 */
[----:B------:R-:W-:Y:S05]  /*05c0*/  WARPSYNC.ALL ;  /* 0x0000000000007948 */ /* 0x000fea0003800000 */
[----:B-1----:R-:W-:-:S05]  /*05d0*/  IMAD.SHL.U32 R8, R4, 0x4, RZ ;  /* 0x0000000404087824 */ /* 0x002fca00078e00ff */
[----:B------:R-:W1:Y:S01]  /*05e0*/  LDS R11, [R8+UR12] ;  /* 0x0000000c080b7984 */ /* 0x000e620008000800 */
[----:B------:R-:W-:-:S05]  /*05f0*/  IADD3 R4, P1, R8, UR24, RZ ;  /* 0x0000001808047c10 */ /* 0x000fca000ff3e0ff */
[----:B------:R-:W-:-:S05]  /*0600*/  IMAD.X R5, RZ, RZ, UR25, P1 ;  /* 0x00000019ff057e24 */ /* 0x000fca00088e06ff */
[----:B-1----:R1:W2:Y:S01]  /*0610*/  ATOMG.E.EXCH.STRONG.GPU PT, RZ, [R4], R11 ;  /* 0x0000000b04ff73a8 */ /* 0x0022a200041ee100 */
[----:B------:R-:W-:-:S04]  /*0620*/  DEPBAR {5,4,3,2,1,0} ;  /* 0x0000003f0000791a */ /* 0x000fc80000000000 */
[----:B------:R1:W-:Y:S01]  /*0630*/  UTMACCTL.IV [UR24] ;  /* 0x00000000180079b9 */ /* 0x0003e20008000000 */
[----:B------:R-:W-:Y:S01]  /*0640*/  NOP ;  /* 0x0000000000007918 */ /* 0x000fe20000000000 */
.L_x_13:
[----:B------:R-:W-:Y:S05]  /*0650*/  @P0 BRA `(.L_x_14) ;  /* 0x00000000000c0947 */ /* 0x000fea0003800000 */
[----:B------:R0:W-:Y:S01]  /*0660*/  UTMACMDFLUSH ;  /* 0x00000000000079b7 */ /* 0x0001e20000000000 */
[----:B------:R-:W-:Y:S05]  /*0670*/  @P0 BRA `(.L_x_14) ;  /* 0x0000000000040947 */ /* 0x000fea0003800000 */
[----:B------:R-:W-:-:S04]  /*0680*/  DEPBAR.LE SB0, 0x0 ;  /* 0x000080000000791a */ /* 0x000fc80000000000 */
.L_x_14:
[----:B------:R-:W-:Y:S05]  /*0690*/  WARPSYNC.ALL ;  /* 0x0000000000007948 */ /* 0x000fea0003800000 */
[----:B--2---:R-:W-:Y:S06]  /*06a0*/  BAR.SYNC.DEFER_BLOCKING 0x0 ;  /* 0x0000000000007b1d */ /* 0x004fec0000010000 */
[----:B------:R-:W-:Y:S02]  /*06b0*/  BSSY B1, `(.L_x_15) ;  /* 0x000000b000017945 */ /* 0x000fe40003800000 */
[----:B------:R-:W-:Y:S06]  /*06c0*/  BAR.SYNC.DEFER_BLOCKING 0x0 ;  /* 0x0000000000007b1d */ /* 0x000fec0000010000 */
[----:B------:R2:W-:Y:S01]  /*06d0*/  @!P0 STS [R3], RZ ;  /* 0x000000ff03008388 */ /* 0x0005e20000000800 */
[----:B------:R-:W-:Y:S01]  /*06e0*/  NOP ;  /* 0x0000000000007918 */ /* 0x000fe20000000000 */
[----:B------:R-:W-:Y:S05]  /*06f0*/  @P2 BRA `(.L_x_16) ;  /* 0x0000000000182947 */ /* 0x000fea0003800000 */
[----:B-1-345:R-:W1:Y:S01]  /*0700*/  LDS R4, [UR12+0x8] ;  /* 0x0000080cff047984 */ /* 0x03ae620008000800 */
[----:B------:R-:W3:Y:S01]  /*0710*/  LDC.64 R10, c[0x0][0x218] ;  /* 0x00008600ff0a7b82 */ /* 0x000ee20000000a00 */
[----:B------:R-:W-:Y:S02]  /*0720*/  IMAD.MOV.U32 R5, RZ, RZ, 0x70 ;  /* 0x00000070ff057424 */ /* 0x000fe400078e00ff */
[----:B---3--:R3:W-:Y:S03]  /*0730*/  STS.64 [UR12], R10 ;  /* 0x0000000aff007988 */ /* 0x0087e60008000a0c */
[----:B-1----:R-:W-:-:S05]  /*0740*/  LOP3.LUT R4, R4, 0x10, R5, 0xd8, !PT ;  /* 0x0000001004047812 */ /* 0x002fca00078ed805 */
[----:B------:R3:W-:Y:S02]  /*0750*/  STS [UR12+0x8], R4 ;  /* 0x00000804ff007988 */ /* 0x0007e4000800080c */
.L_x_16:
[----:B-1----:R-:W-:Y:S05]  /*0760*/  BSYNC B1 ;  /* 0x0000000000017941 */ /* 0x002fea0003800000 */
.L_x_15:
[----:B------:R-:W-:Y:S04]  /*0770*/  BSSY B2, `(.L_x_17) ;  /* 0x000000f000027945 */ /* 0x000fe80003800000 */
[----:B------:R-:W-:Y:S04]  /*0780*/  BSSY B1, `(.L_x_18) ;  /* 0x000000c000017945 */ /* 0x000fe80003800000 */
[----:B------:R-:W-:Y:S05]  /*0790*/  @P2 BRA `(.L_x_19) ;  /* 0x0000000000282947 */ /* 0x000fea0003800000 */
[----:B---345:R-:W1:Y:S01]  /*07a0*/  LDS R4, [UR12+0x34] ;  /* 0x0000340cff047984 */ /* 0x038e620008000800 */
[----:B------:R-:W-:Y:S01]  /*07b0*/  IMAD.MOV.U32 R5, RZ, RZ, 0x3f000000 ;  /* 0x3f000000ff057424 */ /* 0x000fe200078e00ff */
[----:B------:R-:W-:Y:S05]  /*07c0*/  @P2 BREAK B1 ;  /* 0x0000000000012942 */ /* 0x000fea0003800000 */
[----:B-1----:R-:W-:-:S05]  /*07d0*/  LOP3.LUT R4, R4, 0xff000000, R5, 0xb8, !PT ;  /* 0xff00000004047812 */ /* 0x002fca00078eb805 */
[----:B------:R1:W-:Y:S01]  /*07e0*/  STS [UR12+0x34], R4 ;  /* 0x00003404ff007988 */ /* 0x0003e2000800080c */
[----:B------:R-:W-:Y:S05]  /*07f0*/  @P2 BRA `(.L_x_20) ;  /* 0x0000000000182947 */ /* 0x000fea0003800000 */
[----:B-1----:R-:W1:Y:S01]  /*0800*/  LDS R4, [UR12+0x38] ;  /* 0x0000380cff047984 */ /* 0x002e620008000800 */
[----:B------:R-:W-:-:S05]  /*0810*/  IMAD.MOV.U32 R5, RZ, RZ, 0x3f ;  /* 0x0000003fff057424 */ /* 0x000fca00078e00ff */
[----:B-1----:R-:W-:-:S05]  /*0820*/  LOP3.LUT R4, R4, 0xff, R5, 0xb8, !PT ;  /* 0x000000ff04047812 */ /* 0x002fca00078eb805 */
[----:B------:R1:W-:Y:S02]  /*0830*/  STS [UR12+0x38], R4 ;  /* 0x00003804ff007988 */ /* 0x0003e4000800080c */
.L_x_19:
[----:B------:R-:W-:Y:S05]  /*0840*/  BSYNC B1 ;  /* 0x0000000000017941 */ /* 0x000fea0003800000 */
.L_x_18:
[----:B------:R1:W-:Y:S02]  /*0850*/  @!P2 STS [UR12+0x20], R6 ;  /* 0x00002006ff00a988 */ /* 0x0003e4000800080c */
.L_x_20:
[----:B------:R-:W-:Y:S05]  /*0860*/  BSYNC B2 ;  /* 0x0000000000027941 */ /* 0x000fea0003800000 */
.L_x_17:
[----:B------:R-:W-:Y:S05]  /*0870*/  WARPSYNC.ALL ;  /* 0x0000000000007948 */ /* 0x000fea0003800000 */
[----:B-1----:R-:W1:Y:S01]  /*0880*/  LDC R6, c[0x0][0x22c] ;  /* 0x00008b00ff067b82 */ /* 0x002e620000000800 */
[----:B------:R-:W-:Y:S01]  /*0890*/  BSSY B2, `(.L_x_21) ;  /* 0x000000b000027945 */ /* 0x000fe20003800000 */
[----:B-1----:R-:W-:-:S03]  /*08a0*/  VIADD R6, R6, 0xffffffff ;  /* 0xffffffff06067836 */ /* 0x002fc60000000000 */
[----:B------:R-:W-:Y:S05]  /*08b0*/  @P2 BRA `(.L_x_22) ;  /* 0x0000000000202947 */ /* 0x000fea0003800000 */
[----:B---345:R-:W1:Y:S01]  /*08c0*/  LDS R4, [UR12+0x1c] ;  /* 0x00001c0cff047984 */ /* 0x038e620008000800 */
[----:B------:R-:W3:Y:S03]  /*08d0*/  LDC.64 R12, c[0x0][0x240] ;  /* 0x00009000ff0c7b82 */ /* 0x000ee60000000a00 */
[----:B------:R4:W-:Y:S01]  /*08e0*/  STS [UR12+0x24], R6 ;  /* 0x00002406ff007988 */ /* 0x0009e2000800080c */
[--C-:B---3--:R-:W-:Y:S02]  /*08f0*/  SHF.R.U32.HI R11, RZ, 0x4, R13.reuse ;  /* 0x00000004ff0b7819 */ /* 0x108fe4000001160d */
[----:B------:R-:W-:-:S05]  /*0900*/  SHF.R.U64 R5, R12, 0x4, R13 ;  /* 0x000000040c057819 */ /* 0x000fca000000120d */
[----:B------:R4:W-:Y:S01]  /*0910*/  STS [UR12+0xc], R5 ;  /* 0x00000c05ff007988 */ /* 0x0009e2000800080c */
[----:B-1----:R-:W-:-:S05]  /*0920*/  LOP3.LUT R4, R4, 0xf, R11, 0xb8, !PT ;  /* 0x0000000f04047812 */ /* 0x002fca00078eb80b */
[----:B------:R4:W-:Y:S02]  /*0930*/  STS [UR12+0x1c], R4 ;  /* 0x00001c04ff007988 */ /* 0x0009e4000800080c */
.L_x_22:
[----:B------:R-:W-:Y:S05]  /*0940*/  BSYNC B2 ;  /* 0x0000000000027941 */ /* 0x000fea0003800000 */
.L_x_21:
[----:B------:R-:W-:Y:S04]  /*0950*/  BSSY B3, `(.L_x_23) ;  /* 0x000001d000037945 */ /* 0x000fe80003800000 */
[----:B------:R-:W-:Y:S04]  /*0960*/  BSSY B2, `(.L_x_24) ;  /* 0x0000018000027945 */ /* 0x000fe80003800000 */
[----:B------:R-:W-:Y:S05]  /*0970*/  @P2 BRA `(.L_x_25) ;  /* 0x00000000001c2947 */ /* 0x000fea0003800000 */
[----:B---345:R-:W1:Y:S02]  /*0980*/  LDS R4, [UR12+0x34] ;  /* 0x0000340cff047984 */ /* 0x038e640008000800 */
[----:B-1----:R-:W-:-:S05]  /*0990*/  LOP3.LUT R4, R4, 0x7, RZ, 0xb8, !PT ;  /* 0x0000000704047812 */ /* 0x002fca00078eb8ff */
[----:B------:R1:W-:Y:S01]  /*09a0*/  STS [UR12+0x34], R4 ;  /* 0x00003404ff007988 */ /* 0x0003e2000800080c */
[----:B------:R-:W-:Y:S05]  /*09b0*/  @P2 BRA `(.L_x_26) ;  /* 0x00000000001c2947 */ /* 0x000fea0003800000 */
[----:B-1----:R-:W1:Y:S02]  /*09c0*/  LDS R4, [UR12+0x34] ;  /* 0x0000340cff047984 */ /* 0x002e640008000800 */
[----:B-1----:R-:W-:-:S05]  /*09d0*/  LOP3.LUT R4, R4, 0x38, RZ, 0xb8, !PT ;  /* 0x0000003804047812 */ /* 0x002fca00078eb8ff */
[----:B------:R1:W-:Y:S02]  /*09e0*/  STS [UR12+0x34], R4 ;  /* 0x00003404ff007988 */ /* 0x0003e4000800080c */
.L_x_25:
[----:B------:R-:W-:Y:S05]  /*09f0*/  @P2 BRA `(.L_x_27) ;  /* 0x00000000001c2947 */ /* 0x000fea0003800000 */
[----:B-1-345:R-:W1:Y:S02]  /*0a00*/  LDS R4, [UR12+0x8] ;  /* 0x0000080cff047984 */ /* 0x03ae640008000800 */
[----:B-1----:R-:W-:-:S05]  /*0a10*/  LOP3.LUT R4, R4, 0x780, RZ, 0xb8, !PT ;  /* 0x0000078004047812 */ /* 0x002fca00078eb8ff */
[----:B------:R3:W-:Y:S02]  /*0a20*/  STS [UR12+0x8], R4 ;  /* 0x00000804ff007988 */ /* 0x0007e4000800080c */
.L_x_26:
[----:B------:R-:W-:Y:S05]  /*0a30*/  @P2 BRA `(.L_x_28) ;  /* 0x0000000000282947 */ /* 0x000fea0003800000 */
[----:B-1-3--:R-:W1:Y:S02]  /*0a40*/  LDS R4, [UR12+0x8] ;  /* 0x0000080cff047984 */ /* 0x00ae640008000800 */
[----:B-1----:R-:W-:-:S05]  /*0a50*/  LOP3.LUT R4, R4, 0x1800, RZ, 0xb8, !PT ;  /* 0x0000180004047812 */ /* 0x002fca00078eb8ff */
[----:B------:R1:W-:Y:S02]  /*0a60*/  STS [UR12+0x8], R4 ;  /* 0x00000804ff007988 */ /* 0x0003e4000800080c */
.L_x_27:
[----:B------:R-:W-:Y:S05]  /*0a70*/  @P2 BREAK B2 ;  /* 0x0000000000022942 */ /* 0x000fea0003800000 */
[----:B------:R-:W-:Y:S05]  /*0a80*/  @P2 BRA `(.L_x_29) ;  /* 0x0000000000242947 */ /* 0x000fea0003800000 */
[----:B-1-345:R-:W1:Y:S01]  /*0a90*/  LDS R4, [UR12+0x8] ;  /* 0x0000080cff047984 */ /* 0x03ae620008000800 */
[----:B------:R-:W-:-:S05]  /*0aa0*/  IMAD.MOV.U32 R5, RZ, RZ, 0x6000 ;  /* 0x00006000ff057424 */ /* 0x000fca00078e00ff */
[----:B-1----:R-:W-:-:S04]  /*0ab0*/  LOP3.LUT R4, R4, 0x4000, R5, 0xd8, !PT ;  /* 0x0000400004047812 */ /* 0x002fc800078ed805 */
[----:B------:R-:W-:-:S05]  /*0ac0*/  LOP3.LUT R4, R4, 0x400000, RZ, 0xb8, !PT ;  /* 0x0040000004047812 */ /* 0x000fca00078eb8ff */
[----:B------:R4:W-:Y:S02]  /*0ad0*/  STS [UR12+0x8], R4 ;  /* 0x00000804ff007988 */ /* 0x0009e4000800080c */
.L_x_28:
[----:B------:R-:W-:Y:S05]  /*0ae0*/  BSYNC B2 ;  /* 0x0000000000027941 */ /* 0x000fea0003800000 */
.L_x_24:
[----:B-1-34-:R-:W1:Y:S02]  /*0af0*/  @!P2 LDS R4, [UR12+0x8] ;  /* 0x0000080cff04a984 */ /* 0x01ae640008000800 */
[----:B-1----:R-:W-:-:S05]  /*0b00*/  @!P2 LOP3.LUT R4, R4, 0x8000, RZ, 0xb8, !PT ;  /* 0x000080000404a812 */ /* 0x002fca00078eb8ff */
[----:B------:R1:W-:Y:S02]  /*0b10*/  @!P2 STS [UR12+0x8], R4 ;  /* 0x00000804ff00a988 */ /* 0x0003e4000800080c */
.L_x_29:
[----:B------:R-:W-:Y:S05]  /*0b20*/  BSYNC B3 ;  /* 0x0000000000037941 */ /* 0x000fea0003800000 */
.L_x_23:
[----:B------:R-:W-:Y:S05]  /*0b30*/  WARPSYNC.ALL ;  /* 0x0000000000007948 */ /* 0x000fea0003800000 */
[----:B------:R-:W-:-:S04]  /*0b40*/  UIADD3 UR27, UR5, 0x80, URZ ;  /* 0x00000080051b7890 */ /* 0x000fc8000fffe03f */
[----:B------:R-:W-:-:S04]  /*0b50*/  UIADD3 UR26, UP0, UR27, UR30, URZ ;  /* 0x0000001e1b1a7290 */ /* 0x000fc8000ff1e03f */
[----:B------:R-:W-:Y:S01]  /*0b60*/  ULEA.HI.X.SX32 UR27, UR27, UR31, 0x1, UP0 ;  /* 0x0000001f1b1b7291 */ /* 0x000fe200080f0e3f */
[----:B------:R-:W-:Y:S11]  /*0b70*/  @P0 BRA `(.L_x_30) ;  /* 0x0000000000280947 */ /* 0x000ff60003800000 */
[----:B-1-345:R-:W1:Y:S01]  /*0b80*/  S2R R4, SR_LANEID ;  /* 0x0000000000047919 */ /* 0x03ae620000000000 */
[----:B------:R-:W-:Y:S05]  /*0b90*/  WARPSYNC.ALL ;  /* 0x0000000000007948 */ /* 0x000fea0003800000 */
[----:B-1----:R-:W-:-:S05]  /*0ba0*/  IMAD.SHL.U32 R8, R4, 0x4, RZ ;  /* 0x0000000404087824 */ /* 0x002fca00078e00ff */
[----:B------:R-:W1:Y:S01]  /*0bb0*/  LDS R11, [R8+UR12] ;  /* 0x0000000c080b7984 */ /* 0x000e620008000800 */
[----:B------:R-:W-:-:S05]  /*0bc0*/  IADD3 R4, P1, R8, UR26, RZ ;  /* 0x0000001a08047c10 */ /* 0x000fca000ff3e0ff */
[----:B------:R-:W-:-:S05]  /*0bd0*/  IMAD.X R5, RZ, RZ, UR27, P1 ;  /* 0x0000001bff057e24 */ /* 0x000fca00088e06ff */
[----:B-1----:R1:W3:Y:S01]  /*0be0*/  ATOMG.E.EXCH.STRONG.GPU PT, RZ, [R4], R11 ;  /* 0x0000000b04ff73a8 */ /* 0x0022e200041ee100 */
[----:B------:R-:W-:-:S04]  /*0bf0*/  DEPBAR {5,4,3,2,1,0} ;  /* 0x0000003f0000791a */ /* 0x000fc80000000000 */
[----:B------:R1:W-:Y:S01]  /*0c00*/  UTMACCTL.IV [UR26] ;  /* 0x000000001a0079b9 */ /* 0x0003e20008000000 */
[----:B------:R-:W-:Y:S01]  /*0c10*/  NOP ;  /* 0x0000000000007918 */ /* 0x000fe20000000000 */
.L_x_30:
[----:B------:R-:W-:Y:S05]  /*0c20*/  @P0 BRA `(.L_x_31) ;  /* 0x00000000000c0947 */ /* 0x000fea0003800000 */
[----:B------:R0:W-:Y:S01]  /*0c30*/  UTMACMDFLUSH ;  /* 0x00000000000079b7 */ /* 0x0001e20000000000 */
[----:B------:R-:W-:Y:S05]  /*0c40*/  @P0 BRA `(.L_x_31) ;  /* 0x0000000000040947 */ /* 0x000fea0003800000 */
[----:B------:R-:W-:-:S04]  /*0c50*/  DEPBAR.LE SB0, 0x0 ;  /* 0x000080000000791a */ /* 0x000fc80000000000 */
.L_x_31:
[----:B------:R-:W-:Y:S05]  /*0c60*/  WARPSYNC.ALL ;  /* 0x0000000000007948 */ /* 0x000fea0003800000 */
[----:B---3--:R-:W-:Y:S06]  /*0c70*/  BAR.SYNC.DEFER_BLOCKING 0x0 ;  /* 0x0000000000007b1d */ /* 0x008fec0000010000 */
[----:B------:R-:W-:Y:S02]  /*0c80*/  BSSY B3, `(.L_x_32) ;  /* 0x000000b000037945 */ /* 0x000fe40003800000 */
[----:B------:R-:W-:Y:S06]  /*0c90*/  BAR.SYNC.DEFER_BLOCKING 0x0 ;  /* 0x0000000000007b1d */ /* 0x000fec0000010000 */
[----:B------:R3:W-:Y:S01]  /*0ca0*/  @!P0 STS [R3], RZ ;  /* 0x000000ff03008388 */ /* 0x0007e20000000800 */
[----:B------:R-:W-:Y:S01]  /*0cb0*/  NOP ;  /* 0x0000000000007918 */ /* 0x000fe20000000000 */
[----:B------:R-:W-:Y:S05]  /*0cc0*/  @P2 BRA `(.L_x_33) ;  /* 0x0000000000182947 */ /* 0x000fea0003800000 */
[----:B--23--:R-:W2:Y:S01]  /*0cd0*/  LDS R3, [UR12+0x8] ;  /* 0x0000080cff037984 */ /* 0x00cea20008000800 */
[----:B-1----:R-:W1:Y:S01]  /*0ce0*/  LDC.64 R10, c[0x0][0x220] ;  /* 0x00008800ff0a7b82 */ /* 0x002e620000000a00 */
[----:B----45:R-:W-:Y:S02]  /*0cf0*/  IMAD.MOV.U32 R4, RZ, RZ, 0x70 ;  /* 0x00000070ff047424 */ /* 0x030fe400078e00ff */
[----:B-1----:R1:W-:Y:S03]  /*0d00*/  STS.64 [UR12], R10 ;  /* 0x0000000aff007988 */ /* 0x0023e60008000a0c */
[----:B--2---:R-:W-:-:S05]  /*0d10*/  LOP3.LUT R3, R3, 0x10, R4, 0xd8, !PT ;  /* 0x0000001003037812 */ /* 0x004fca00078ed804 */
[----:B------:R1:W-:Y:S02]  /*0d20*/  STS [UR12+0x8], R3 ;  /* 0x00000803ff007988 */ /* 0x0003e4000800080c */
.L_x_33:
[----:B-1----:R-:W-:Y:S05]  /*0d30*/  BSYNC B3 ;  /* 0x0000000000037941 */ /* 0x002fea0003800000 */
.L_x_32:
[----:B------:R-:W-:Y:S04]  /*0d40*/  BSSY B3, `(.L_x_34) ;  /* 0x0000033000037945 */ /* 0x000fe80003800000 */
[----:B------:R-:W-:Y:S04]  /*0d50*/  BSSY B4, `(.L_x_35) ;  /* 0x000002e000047945 */ /* 0x000fe80003800000 */
[----:B------:R-:W-:Y:S05]  /*0d60*/  @P2 BRA `(.L_x_36) ;  /* 0x0000000000242947 */ /* 0x000fea0003800000 */
[----:B--23--:R-:W1:Y:S01]  /*0d70*/  LDS R3, [UR12+0x34] ;  /* 0x0000340cff037984 */ /* 0x00ce620008000800 */
[----:B----45:R-:W-:-:S05]  /*0d80*/  IMAD.MOV.U32 R4, RZ, RZ, 0x3f000000 ;  /* 0x3f000000ff047424 */ /* 0x030fca00078e00ff */
[----:B-1----:R-:W-:-:S05]  /*0d90*/  LOP3.LUT R3, R3, 0xff000000, R4, 0xb8, !PT ;  /* 0xff00000003037812 */ /* 0x002fca00078eb804 */
[----:B------:R1:W-:Y:S01]  /*0da0*/  STS [UR12+0x34], R3 ;  /* 0x00003403ff007988 */ /* 0x0003e2000800080c */
[----:B------:R-:W-:Y:S05]  /*0db0*/  @P2 BRA `(.L_x_37) ;  /* 0x0000000000182947 */ /* 0x000fea0003800000 */
[----:B-1----:R-:W1:Y:S01]  /*0dc0*/  LDS R3, [UR12+0x38] ;  /* 0x0000380cff037984 */ /* 0x002e620008000800 */
[----:B------:R-:W-:-:S05]  /*0dd0*/  IMAD.MOV.U32 R4, RZ, RZ, 0x3f ;  /* 0x0000003fff047424 */ /* 0x000fca00078e00ff */
[----:B-1----:R-:W-:-:S05]  /*0de0*/  LOP3.LUT R3, R3, 0xff, R4, 0xb8, !PT ;  /* 0x000000ff03037812 */ /* 0x002fca00078eb804 */
[----:B------:R1:W-:Y:S02]  /*0df0*/  STS [UR12+0x38], R3 ;  /* 0x00003803ff007988 */ /* 0x0003e4000800080c */
.L_x_36:
[----:B------:R-:W-:Y:S05]  /*0e00*/  @P2 BRA `(.L_x_38) ;  /* 0x00000000000c2947 */ /* 0x000fea0003800000 */
[----:B------:R1:W-:Y:S02]  /*0e10*/  STS [UR12+0x20], R6 ;  /* 0x00002006ff007988 */ /* 0x0003e4000800080c */
.L_x_37:
[----:B------:R-:W-:Y:S05]  /*0e20*/  @P2 BRA `(.L_x_39) ;  /* 0x0000000000242947 */ /* 0x000fea0003800000 */
[----:B------:R1:W-:Y:S02]  /*0e30*/  STS [UR12+0x24], R2 ;  /* 0x00002402ff007988 */ /* 0x0003e4000800080c */
.L_x_38:
[----:B------:R-:W-:Y:S05]  /*0e40*/  @P2 BRA `(.L_x_40) ;  /* 0x00000000002c2947 */ /* 0x000fea0003800000 */
[----:B-1----:R-:W1:Y:S01]  /*0e50*/  LDS R2, [UR12+0x1c] ;  /* 0x00001c0cff027984 */ /* 0x002e620008000800 */
[----:B------:R-:W4:Y:S02]  /*0e60*/  LDC.64 R10, c[0x0][0x248] ;  /* 0x00009200ff0a7b82 */ /* 0x000f240000000a00 */
[--C-:B----4-:R-:W-:Y:S02]  /*0e70*/  SHF.R.U32.HI R5, RZ, 0x4, R11.reuse ;  /* 0x00000004ff057819 */ /* 0x110fe4000001160b */
[----:B--23--:R-:W-:-:S05]  /*0e80*/  SHF.R.U64 R3, R10, 0x4, R11 ;  /* 0x000000040a037819 */ /* 0x00cfca000000120b */
[----:B------:R2:W-:Y:S01]  /*0e90*/  STS [UR12+0xc], R3 ;  /* 0x00000c03ff007988 */ /* 0x0005e2000800080c */
[----:B-1----:R-:W-:-:S05]  /*0ea0*/  LOP3.LUT R2, R2, 0xf, R5, 0xb8, !PT ;  /* 0x0000000f02027812 */ /* 0x002fca00078eb805 */
[----:B------:R2:W-:Y:S02]  /*0eb0*/  STS [UR12+0x1c], R2 ;  /* 0x00001c02ff007988 */ /* 0x0005e4000800080c */
.L_x_39:
[----:B------:R-:W-:Y:S05]  /*0ec0*/  @P2 BRA `(.L_x_41) ;  /* 0x00000000001c2947 */ /* 0x000fea0003800000 */
[----:B--2---:R-:W2:Y:S02]  /*0ed0*/  LDS R2, [UR12+0x34] ;  /* 0x0000340cff027984 */ /* 0x004ea40008000800 */
[----:B--2---:R-:W-:-:S05]  /*0ee0*/  LOP3.LUT R2, R2, 0x7, RZ, 0xb8, !PT ;  /* 0x0000000702027812 */ /* 0x004fca00078eb8ff */
[----:B------:R2:W-:Y:S02]  /*0ef0*/  STS [UR12+0x34], R2 ;  /* 0x00003402ff007988 */ /* 0x0005e4000800080c */
.L_x_40:
[----:B------:R-:W-:Y:S05]  /*0f00*/  @P2 BRA `(.L_x_42) ;  /* 0x00000000001c2947 */ /* 0x000fea0003800000 */
[----:B-12---:R-:W1:Y:S02]  /*0f10*/  LDS R2, [UR12+0x34] ;  /* 0x0000340cff027984 */ /* 0x006e640008000800 */
[----:B-1----:R-:W-:-:S05]  /*0f20*/  LOP3.LUT R2, R2, 0x38, RZ, 0xb8, !PT ;  /* 0x0000003802027812 */ /* 0x002fca00078eb8ff */
[----:B------:R1:W-:Y:S02]  /*0f30*/  STS [UR12+0x34], R2 ;  /* 0x00003402ff007988 */ /* 0x0003e4000800080c */
.L_x_41:
[----:B------:R-:W-:Y:S05]  /*0f40*/  @P2 BRA `(.L_x_43) ;  /* 0x00000000001c2947 */ /* 0x000fea0003800000 */
[----:B-12---:R-:W1:Y:S02]  /*0f50*/  LDS R2, [UR12+0x8] ;  /* 0x0000080cff027984 */ /* 0x006e640008000800 */
[----:B-1----:R-:W-:-:S05]  /*0f60*/  LOP3.LUT R2, R2, 0x780, RZ, 0xb8, !PT ;  /* 0x0000078002027812 */ /* 0x002fca00078eb8ff */
[----:B------:R1:W-:Y:S02]  /*0f70*/  STS [UR12+0x8], R2 ;  /* 0x00000802ff007988 */ /* 0x0003e4000800080c */
.L_x_42:
[----:B------:R-:W-:Y:S05]  /*0f80*/  @P2 BRA `(.L_x_44) ;  /* 0x0000000000282947 */ /* 0x000fea0003800000 */
[----:B-12---:R-:W1:Y:S02]  /*0f90*/  LDS R2, [UR12+0x8] ;  /* 0x0000080cff027984 */ /* 0x006e640008000800 */
[----:B-1----:R-:W-:-:S05]  /*0fa0*/  LOP3.LUT R2, R2, 0x1800, RZ, 0xb8, !PT ;  /* 0x0000180002027812 */ /* 0x002fca00078eb8ff */
[----:B------:R1:W-:Y:S02]  /*0fb0*/  STS [UR12+0x8], R2 ;  /* 0x00000802ff007988 */ /* 0x0003e4000800080c */
.L_x_43:
[----:B------:R-:W-:Y:S05]  /*0fc0*/  @P2 BREAK B4 ;  /* 0x0000000000042942 */ /* 0x000fea0003800000 */
[----:B------:R-:W-:Y:S05]  /*0fd0*/  @P2 BRA `(.L_x_45) ;  /* 0x0000000000242947 */ /* 0x000fea0003800000 */
[----:B-12---:R-:W1:Y:S01]  /*0fe0*/  LDS R2, [UR12+0x8] ;  /* 0x0000080cff027984 */ /* 0x006e620008000800 */
[----:B---3--:R-:W-:-:S05]  /*0ff0*/  IMAD.MOV.U32 R3, RZ, RZ, 0x6000 ;  /* 0x00006000ff037424 */ /* 0x008fca00078e00ff */
[----:B-1----:R-:W-:-:S04]  /*1000*/  LOP3.LUT R2, R2, 0x4000, R3, 0xd8, !PT ;  /* 0x0000400002027812 */ /* 0x002fc800078ed803 */
[----:B------:R-:W-:-:S05]  /*1010*/  LOP3.LUT R2, R2, 0x400000, RZ, 0xb8, !PT ;  /* 0x0040000002027812 */ /* 0x000fca00078eb8ff */
[----:B------:R1:W-:Y:S02]  /*1020*/  STS [UR12+0x8], R2 ;  /* 0x00000802ff007988 */ /* 0x0003e4000800080c */
.L_x_44:
[----:B------:R-:W-:Y:S05]  /*1030*/  BSYNC B4 ;  /* 0x0000000000047941 */ /* 0x000fea0003800000 */
.L_x_35:
[----:B-12---:R-:W1:Y:S02]  /*1040*/  @!P2 LDS R2, [UR12+0x8] ;  /* 0x0000080cff02a984 */ /* 0x006e640008000800 */
[----:B-1----:R-:W-:-:S05]  /*1050*/  @!P2 LOP3.LUT R2, R2, 0x8000, RZ, 0xb8, !PT ;  /* 0x000080000202a812 */ /* 0x002fca00078eb8ff */
[----:B------:R1:W-:Y:S02]  /*1060*/  @!P2 STS [UR12+0x8], R2 ;  /* 0x00000802ff00a988 */ /* 0x0003e4000800080c */
.L_x_45:
[----:B------:R-:W-:Y:S05]  /*1070*/  BSYNC B3 ;  /* 0x0000000000037941 */ /* 0x000fea0003800000 */
.L_x_34:
[----:B------:R-:W-:Y:S05]  /*1080*/  WARPSYNC.ALL ;  /* 0x0000000000007948 */ /* 0x000fea0003800000 */
[----:B------:R-:W-:Y:S01]  /*1090*/  UIADD3 UR5, UR5, 0x100, URZ ;  /* 0x0000010005057890 */ /* 0x000fe2000fffe03f */
[----:B------:R-:W-:Y:S02]  /*10a0*/  ISETP.GE.AND P1, PT, R9, 0x1, PT ;  /* 0x000000010900780c */ /* 0x000fe40003f26270 */
[----:B------:R-:W-:Y:S02]  /*10b0*/  CS2R R24, SRZ ;  /* 0x0000000000187805 */ /* 0x000fe4000001ff00 */
[----:B------:R-:W-:Y:S01]  /*10c0*/  CS2R R26, SRZ ;  /* 0x00000000001a7805 */ /* 0x000fe2000001ff00 */
[----:B------:R-:W-:Y:S01]  /*10d0*/  UIADD3 UR30, UP0, UR5, UR30, URZ ;  /* 0x0000001e051e7290 */ /* 0x000fe2000ff1e03f */
[----:B------:R-:W-:Y:S01]  /*10e0*/  CS2R R28, SRZ ;  /* 0x00000000001c7805 */ /* 0x000fe2000001ff00 */
[----:B------:R-:W-:-:S02]  /*10f0*/  IMAD.MOV.U32 R30, RZ, RZ, RZ ;  /* 0x000000ffff1e7224 */ /* 0x000fc400078e00ff */
[----:B------:R-:W-:Y:S01]  /*1100*/  ULEA.HI.X.SX32 UR31, UR5, UR31, 0x1, UP0 ;  /* 0x0000001f051f7291 */ /* 0x000fe200080f0e3f */
[----:B------:R-:W-:Y:S11]  /*1110*/  @P0 BRA `(.L_x_46) ;  /* 0x0000000000300947 */ /* 0x000ff60003800000 */
[----:B-12---:R-:W4:Y:S01]  /*1120*/  S2R R2, SR_LANEID ;  /* 0x0000000000027919 */ /* 0x006f220000000000 */
[----:B------:R-:W-:Y:S05]  /*1130*/  WARPSYNC.ALL ;  /* 0x0000000000007948 */ /* 0x000fea0003800000 */
[----:B----45:R-:W-:-:S05]  /*1140*/  IMAD.SHL.U32 R4, R2, 0x4, RZ ;  /* 0x0000000402047824 */ /* 0x030fca00078e00ff */
[----:B------:R-:W1:Y:S01]  /*1150*/  LDS R5, [R4+UR12] ;  /* 0x0000000c04057984 */ /* 0x000e620008000800 */
[----:B------:R-:W-:Y:S01]  /*1160*/  IADD3 R2, P3, R4, UR30, RZ ;  /* 0x0000001e04027c10 */ /* 0x000fe2000ff7e0ff */
[----:B------:R-:W-:-:S04]  /*1170*/  UMOV UR6, UR30 ;  /* 0x0000001e00067c82 */ /* 0x000fc80008000000 */
[----:B---3--:R-:W-:Y:S01]  /*1180*/  IMAD.X R3, RZ, RZ, UR31, P3 ;  /* 0x0000001fff037e24 */ /* 0x008fe200098e06ff */
[----:B------:R-:W-:-:S04]  /*1190*/  UMOV UR7, UR31 ;  /* 0x0000001f00077c82 */ /* 0x000fc80008000000 */
[----:B-1----:R1:W2:Y:S01]  /*11a0*/  ATOMG.E.EXCH.STRONG.GPU PT, RZ, [R2], R5 ;  /* 0x0000000502ff73a8 */ /* 0x0022a200041ee100 */
[----:B------:R-:W-:-:S04]  /*11b0*/  DEPBAR {5,4,3,2,1,0} ;  /* 0x0000003f0000791a */ /* 0x000fc80000000000 */
[----:B------:R1:W-:Y:S01]  /*11c0*/  UTMACCTL.IV [UR6] ;  /* 0x00000000060079b9 */ /* 0x0003e20008000000 */
[----:B------:R-:W-:Y:S01]  /*11d0*/  NOP ;  /* 0x0000000000007918 */ /* 0x000fe20000000000 */
.L_x_46:
[----:B------:R-:W-:Y:S05]  /*11e0*/  @P0 BRA `(.L_x_47) ;  /* 0x00000000000c0947 */ /* 0x000fea0003800000 */
[----:B------:R0:W-:Y:S01]  /*11f0*/  UTMACMDFLUSH ;  /* 0x00000000000079b7 */ /* 0x0001e20000000000 */
[----:B------:R-:W-:Y:S05]  /*1200*/  @P0 BRA `(.L_x_47) ;  /* 0x0000000000040947 */ /* 0x000fea0003800000 */
[----:B------:R-:W-:-:S04]  /*1210*/  DEPBAR.LE SB0, 0x0 ;  /* 0x000080000000791a */ /* 0x000fc80000000000 */
.L_x_47:
[----:B------:R-:W-:Y:S05]  /*1220*/  WARPSYNC.ALL ;  /* 0x0000000000007948 */ /* 0x000fea0003800000 */
[----:B--2---:R-:W-:Y:S01]  /*1230*/  BAR.SYNC.DEFER_BLOCKING 0x0 ;  /* 0x0000000000007b1d */ /* 0x004fe20000010000 */
[----:B------:R-:W-:Y:S01]  /*1240*/  USHF.L.U32 UR19, UR28, 0x6, URZ ;  /* 0x000000061c137899 */ /* 0x000fe2000800063f */
[----:B------:R-:W-:Y:S01]  /*1250*/  IMAD.MOV.U32 R31, RZ, RZ, RZ ;  /* 0x000000ffff1f7224 */ /* 0x000fe200078e00ff */
[----:B------:R-:W-:Y:S01]  /*1260*/  USHF.L.U32 UR11, UR29, 0x6, URZ ;  /* 0x000000061d0b7899 */ /* 0x000fe2000800063f */
[----:B------:R-:W-:Y:S02]  /*1270*/  CS2R R32, SRZ ;  /* 0x0000000000207805 */ /* 0x000fe4000001ff00 */
[----:B------:R-:W-:Y:S01]  /*1280*/  CS2R R34, SRZ ;  /* 0x0000000000227805 */ /* 0x000fe2000001ff00 */
[----:B------:R-:W-:Y:S01]  /*1290*/  VOTEU.ALL UP0, P2 ;  /* 0x00000000003f7886 */ /* 0x000fe20001000000 */
[----:B-1----:R-:W-:Y:S01]  /*12a0*/  UMOV UR6, 0x1 ;  /* 0x0000000100067882 */ /* 0x002fe20000000000 */
[----:B------:R-:W-:Y:S01]  /*12b0*/  VOTEU.ALL UP1, P2 ;  /* 0x00000000003f7886 */ /* 0x000fe20001020000 */
[----:B------:R-:W-:-:S02]  /*12c0*/  CS2R R36, SRZ ;  /* 0x0000000000247805 */ /* 0x000fc4000001ff00 */
[----:B------:R-:W-:Y:S01]  /*12d0*/  CS2R R38, SRZ ;  /* 0x0000000000267805 */ /* 0x000fe2000001ff00 */
[----:B------:R-:W-:-:S04]  /*12e0*/  @!UP0 UIADD3 UR8, -UR6, 0x100000, URZ ;  /* 0x0010000006088890 */ /* 0x000fc8000fffe13f */
[----:B------:R-:W-:Y:S02]  /*12f0*/  @!UP0 USHF.L.U32 UR9, UR8, 0xb, URZ ;  /* 0x0000000b08098899 */ /* 0x000fe4000800063f */
[----:B------:R-:W-:Y:S01]  /*1300*/  @!UP0 USHF.L.U32 UR8, UR8, 0x1, URZ ;  /* 0x0000000108088899 */ /* 0x000fe2000800063f */
[----:B------:R-:W-:Y:S01]  /*1310*/  CS2R R40, SRZ ;  /* 0x0000000000287805 */ /* 0x000fe2000001ff00 */
[----:B------:R-:W-:-:S04]  /*1320*/  @!UP0 UIADD3 UR6, -UR6, 0x100000, URZ ;  /* 0x0010000006068890 */ /* 0x000fc8000fffe13f */
[----:B------:R-:W-:Y:S02]  /*1330*/  @!UP0 USHF.L.U32 UR7, UR6, 0xb, URZ ;  /* 0x0000000b06078899 */ /* 0x000fe4000800063f */
[----:B------:R-:W-:Y:S01]  /*1340*/  @!UP0 USHF.L.U32 UR6, UR6, 0x1, URZ ;  /* 0x0000000106068899 */ /* 0x000fe2000800063f */
[----:B------:R-:W-:Y:S01]  /*1350*/  CS2R R42, SRZ ;  /* 0x00000000002a7805 */ /* 0x000fe2000001ff00 */
[----:B------:R-:W-:Y:S01]  /*1360*/  VOTEU.ALL UP0, P2 ;  /* 0x00000000003f7886 */ /* 0x000fe20001000000 */
[----:B------:R-:W-:Y:S02]  /*1370*/  CS2R R44, SRZ ;  /* 0x00000000002c7805 */ /* 0x000fe4000001ff00 */
[----:B------:R-:W-:Y:S02]  /*1380*/  CS2R R46, SRZ ;  /* 0x00000000002e7805 */ /* 0x000fe4000001ff00 */
[----:B------:R-:W-:Y:S02]  /*1390*/  CS2R R48, SRZ ;  /* 0x0000000000307805 */ /* 0x000fe4000001ff00 */
[----:B------:R-:W-:-:S02]  /*13a0*/  CS2R R50, SRZ ;  /* 0x0000000000327805 */ /* 0x000fc4000001ff00 */
[----:B------:R-:W-:Y:S02]  /*13b0*/  CS2R R52, SRZ ;  /* 0x0000000000347805 */ /* 0x000fe4000001ff00 */
[----:B------:R-:W-:Y:S01]  /*13c0*/  CS2R R54, SRZ ;  /* 0x0000000000367805 */ /* 0x000fe2000001ff00 */
[----:B------:R-:W1:Y:S02]  /*13d0*/  FENCE.VIEW.ASYNC.S ;  /* 0x00000000000073c6 */ /* 0x000e640000000000 */
[----:B-1----:R1:W2:Y:S02]  /*13e0*/  @!UP0 SYNCS.EXCH.64 URZ, [UR12+0x4000], UR8 ;  /* 0x004000080c3f85b2 */ /* 0x0022a40008000100 */
[----:B--2---:R-:W-:Y:S06]  /*13f0*/  BAR.SYNC.DEFER_BLOCKING 0x0 ;  /* 0x0000000000007b1d */ /* 0x004fec0000010000 */
[----:B------:R1:W2:Y:S01]  /*1400*/  @!UP1 SYNCS.EXCH.64 URZ, [UR12+0x4008], UR6 ;  /* 0x004008060c3f95b2 */ /* 0x0002a20008000100 */
[----:B------:R-:W-:Y:S05]  /*1410*/  @!P1 BRA `(.L_x_48) ;  /* 0x0000000400349947 */ /* 0x000fea0003800000 */
[----:B------:R-:W-:Y:S02]  /*1420*/  CS2R R24, SRZ ;  /* 0x0000000000187805 */ /* 0x000fe4000001ff00 */
[----:B------:R-:W-:Y:S02]  /*1430*/  CS2R R26, SRZ ;  /* 0x00000000001a7805 */ /* 0x000fe4000001ff00 */
[----:B------:R-:W-:Y:S02]  /*1440*/  CS2R R28, SRZ ;  /* 0x00000000001c7805 */ /* 0x000fe4000001ff00 */
[----:B------:R-:W-:Y:S02]  /*1450*/  CS2R R30, SRZ ;  /* 0x00000000001e7805 */ /* 0x000fe4000001ff00 */
[----:B------:R-:W-:Y:S02]  /*1460*/  CS2R R32, SRZ ;  /* 0x0000000000207805 */ /* 0x000fe4000001ff00 */
[----:B------:R-:W-:-:S02]  /*1470*/  CS2R R34, SRZ ;  /* 0x0000000000227805 */ /* 0x000fc4000001ff00 */
        /* <DEDUP_REMOVED lines=9> */
[----:B------:R-:W-:Y:S01]  /*1510*/  CS2R R54, SRZ ;  /* 0x0000000000367805 */ /* 0x000fe2000001ff00 */
[----:B------:R-:W-:Y:S01]  /*1520*/  UMOV UR5, URZ ;  /* 0x0000003f00057c82 */ /* 0x000fe20008000000 */
[----:B------:R-:W-:-:S05]  /*1530*/  UMOV UR18, URZ ;  /* 0x0000003f00127c82 */ /* 0x000fca0008000000 */
.L_x_50:
[----:B--2---:R-:W-:Y:S01]  /*1540*/  BAR.SYNC.DEFER_BLOCKING 0x0 ;  /* 0x0000000000007b1d */ /* 0x004fe20000010000 */
[----:B------:R-:W-:Y:S01]  /*1550*/  ULEA UR13, UR5, UR12, 0x3 ;  /* 0x0000000c050d7291 */ /* 0x000fe2000f8e183f */
[----:B------:R-:W-:Y:S01]  /*1560*/  @!P2 IMAD.MOV.U32 R2, RZ, RZ, 0x2000 ;  /* 0x00002000ff02a424 */ /* 0x000fe200078e00ff */
[----:B------:R-:W-:Y:S01]  /*1570*/  ELECT P0, URZ, PT ;  /* 0x00000000003f782f */ /* 0x000fe20003800000 */
[----:B------:R-:W-:-:S03]  /*1580*/  ULEA UR16, UR5, UR12, 0xc ;  /* 0x0000000c05107291 */ /* 0x000fc6000f8e603f */
[----:B------:R-:W-:Y:S02]  /*1590*/  ISETP.LT.U32.AND P0, PT, R7, 0x20, P0 ;  /* 0x000000200700780c */ /* 0x000fe40000701070 */
[----:B------:R-:W-:Y:S01]  /*15a0*/  ELECT P1, URZ, PT ;  /* 0x00000000003f782f */ /* 0x000fe20003820000 */
[----:B-1----:R-:W-:-:S03]  /*15b0*/  UIADD3 UR8, UR16, 0x2000, URZ ;  /* 0x0000200010087890 */ /* 0x002fc6000fffe03f */
[----:B------:R-:W-:Y:S01]  /*15c0*/  ISETP.LT.U32.AND P1, PT, R7, 0x20, P1 ;  /* 0x000000200700780c */ /* 0x000fe20000f21070 */
[----:B------:R-:W-:-:S06]  /*15d0*/  UMOV UR10, UR18 ;  /* 0x00000012000a7c82 */ /* 0x000fcc0008000000 */
[----:B------:R-:W-:Y:S01]  /*15e0*/  VOTEU.ANY UP0, P0 ;  /* 0x00000000003f7886 */ /* 0x000fe20000000100 */
[----:B------:R-:W-:Y:S01]  /*15f0*/  VOTEU.ANY UP2, P0 ;  /* 0x00000000003f7886 */ /* 0x000fe20000040100 */
[----:B------:R1:W-:Y:S01]  /*1600*/  @!P2 SYNCS.ARRIVE.TRANS64 RZ, [UR13+0x4000], R2 ;  /* 0x00400002ffffa9a7 */ /* 0x0003e2000800000d */
[----:B------:R2:W-:Y:S06]  /*1610*/  MEMBAR.ALL.CTA ;  /* 0x0000000000007992 */ /* 0x0005ec0000008000 */
[----:B--2---:R-:W2:Y:S01]  /*1620*/  FENCE.VIEW.ASYNC.S ;  /* 0x00000000000073c6 */ /* 0x004ea20000000000 */
[----:B------:R-:W-:Y:S01]  /*1630*/  @UP0 UIADD3 UR17, UR13, 0x4000, URZ ;  /* 0x000040000d110890 */ /* 0x000fe2000fffe03f */
[----:B------:R-:W-:Y:S01]  /*1640*/  @UP0 UMOV UR6, UR24 ;  /* 0x0000001800060c82 */ /* 0x000fe20008000000 */
[----:B------:R-:W-:Y:S01]  /*1650*/  @UP0 UMOV UR7, UR25 ;  /* 0x0000001900070c82 */ /* 0x000fe20008000000 */
[----:B--2---:R-:W-:Y:S01]  /*1660*/  VOTEU.ANY UP1, P1 ;  /* 0x00000000003f7886 */ /* 0x004fe20000820100 */
[----:B------:R-:W-:Y:S01]  /*1670*/  VOTEU.ANY UP3, P1 ;  /* 0x00000000003f7886 */ /* 0x000fe20000860100 */
[----:B-1----:R-:W-:-:S03]  /*1680*/  IMAD.U32 R2, RZ, RZ, UR4 ;  /* 0x00000004ff027e24 */ /* 0x002fc6000f8e00ff */
[----:B------:R-:W-:Y:S01]  /*1690*/  @UP1 UIADD3 UR9, UR13, 0x4000, URZ ;  /* 0x000040000d091890 */ /* 0x000fe2000fffe03f */
[----:B------:R-:W-:Y:S01]  /*16a0*/  @UP1 UMOV UR14, UR26 ;  /* 0x0000001a000e1c82 */ /* 0x000fe20008000000 */
[----:B------:R-:W-:Y:S01]  /*16b0*/  @UP1 UMOV UR15, UR27 ;  /* 0x0000001b000f1c82 */ /* 0x000fe20008000000 */
[----:B------:R-:W-:Y:S01]  /*16c0*/  SHF.L.U32 R2, R2, 0x1f, RZ ;  /* 0x0000001f02027819 */ /* 0x000fe200000006ff */
[----:B------:R-:W-:Y:S06]  /*16d0*/  BAR.SYNC.DEFER_BLOCKING 0x0 ;  /* 0x0000000000007b1d */ /* 0x000fec0000010000 */
[----:B------:R1:W-:Y:S02]  /*16e0*/  @UP2 UTMALDG.2D [UR16], [UR6] ;  /* 0x00000010060025b4 */ /* 0x0003e40008008000 */
[----:B------:R-:W-:Y:S06]  /*16f0*/  BAR.SYNC.DEFER_BLOCKING 0x0 ;  /* 0x0000000000007b1d */ /* 0x000fec0000010000 */
[----:B------:R1:W-:Y:S02]  /*1700*/  @UP3 UTMALDG.2D [UR8], [UR14] ;  /* 0x000000080e0035b4 */ /* 0x0003e40008008000 */
[----:B------:R-:W-:Y:S06]  /*1710*/  BAR.SYNC.DEFER_BLOCKING 0x0 ;  /* 0x0000000000007b1d */ /* 0x000fec0000010000 */
[----:B------:R-:W2:Y:S02]  /*1720*/  SYNCS.PHASECHK.TRANS64.TRYWAIT P0, [UR13+0x4000], R2 ;  /* 0x00400002ff0075a7 */ /* 0x000ea4000800014d */
[----:B-12---:R-:W-:Y:S05]  /*1730*/  @!P0 BRA `(.L_x_49) ;  /* 0x0000000400648947 */ /* 0x006fea0003800000 */
.L_x_51:
[----:B------:R-:W-:Y:S01]  /*1740*/  USHF.R.U32.HI UR6, URZ, 0x4, UR16 ;  /* 0x000000043f067899 */ /* 0x000fe20008011610 */
[----:B------:R-:W-:Y:S02]  /*1750*/  WARPGROUP.DEPBAR.LE gsb0, 0x0 ;  /* 0x00008000000079c5 */ /* 0x000fe40000010000 */
[----:B------:R-:W-:Y:S01]  /*1760*/  USHF.R.U32.HI UR8, URZ, 0x4, UR8 ;  /* 0x000000043f087899 */ /* 0x000fe20008011608 */
[----:B------:R-:W-:Y:S01]  /*1770*/  WARPGROUP.ARRIVE ;  /* 0x00000000000079c5 */ /* 0x000fe20000000000 */
[----:B------:R-:W-:Y:S01]  /*1780*/  USGXT.U32 UR6, UR6, 0xe ;  /* 0x0000000e0606789a */ /* 0x000fe20008000000 */
[----:B------:R-:W1:Y:S01]  /*1790*/  LDC R2, c[0x0][0x230] ;  /* 0x00008c00ff027b82 */ /* 0x000e620000000800 */
[----:B------:R-:W-:Y:S01]  /*17a0*/  USGXT.U32 UR8, UR8, 0xe ;  /* 0x0000000e0808789a */ /* 0x000fe20008000000 */
[----:B------:R-:W-:Y:S01]  /*17b0*/  UMOV UR21, 0x80000020 ;  /* 0x8000002000157882 */ /* 0x000fe20000000000 */
[----:B------:R-:W-:Y:S01]  /*17c0*/  UMOV UR23, 0x80000020 ;  /* 0x8000002000177882 */ /* 0x000fe20000000000 */
[----:B------:R-:W-:-:S02]  /*17d0*/  UIADD3 UR18, UR18, 0x40, URZ ;  /* 0x0000004012127890 */ /* 0x000fc4000fffe03f */
[----:B------:R-:W-:Y:S02]  /*17e0*/  UMOV UR20, UR6 ;  /* 0x0000000600147c82 */ /* 0x000fe40008000000 */
[----:B------:R-:W-:Y:S01]  /*17f0*/  UMOV UR22, UR8 ;  /* 0x0000000800167c82 */ /* 0x000fe20008000000 */
[----:B------:R-:W-:Y:S01]  /*1800*/  UMOV UR7, URZ ;  /* 0x0000003f00077c82 */ /* 0x000fe20008000000 */
[----:B------:R-:W-:Y:S01]  /*1810*/  QGMMA.64x64x32.F32.E4M3.E4M3 R24, gdesc[UR20], R24 ;  /* 0x00e00000141879f3 */ /* 0x000fe20008700818 */
[----:B------:R-:W-:Y:S01]  /*1820*/  UMOV UR22, 0xfffffffe ;  /* 0xfffffffe00167882 */ /* 0x000fe20000000000 */
[----:B------:R-:W-:Y:S01]  /*1830*/  UMOV UR23, 0x7fffffdf ;  /* 0x7fffffdf00177882 */ /* 0x000fe20000000000 */
[----:B------:R-:W-:Y:S01]  /*1840*/  UIADD3 UR5, UR5, 0x1, URZ ;  /* 0x0000000105057890 */ /* 0x000fe2000fffe03f */
[----:B------:R-:W-:Y:S01]  /*1850*/  UMOV UR9, URZ ;  /* 0x0000003f00097c82 */ /* 0x000fe20008000000 */
[----:B------:R-:W-:Y:S02]  /*1860*/  UIADD3.64 UR20, UR6, -UR22, URZ ;  /* 0x8000001606147297 */ /* 0x000fe4000fffe03f */
[----:B------:R-:W-:-:S02]  /*1870*/  UIADD3.64 UR22, UR8, -UR22, URZ ;  /* 0x8000001608167297 */ /* 0x000fc4000fffe03f */
[----:B------:R-:W-:Y:S01]  /*1880*/  UISETP.NE.U32.AND UP0, UPT, UR5, 0x2, UPT ;  /* 0x000000020500788c */ /* 0x000fe2000bf05070 */
[----:B-1----:R-:W-:-:S03]  /*1890*/  ISETP.LE.AND P0, PT, R2, UR18, PT ;  /* 0x0000001202007c0c */ /* 0x002fc6000bf03270 */
[----:B------:R-:W-:Y:S02]  /*18a0*/  USEL UR6, URZ, 0x1, UP0 ;  /* 0x000000013f067887 */ /* 0x000fe40008000000 */
[----:B------:R-:W-:Y:S02]  /*18b0*/  USEL UR5, UR5, URZ, UP0 ;  /* 0x0000003f05057287 */ /* 0x000fe40008000000 */
[----:B------:R-:W-:Y:S01]  /*18c0*/  ULOP3.LUT UR4, UR4, UR6, URZ, 0x3c, !UPT ;  /* 0x0000000604047292 */ /* 0x000fe2000f8e3c3f */
[----:B------:R-:W-:Y:S05]  /*18d0*/  QGMMA.64x64x32.F32.E4M3.E4M3 R24, gdesc[UR20], R24, gsb0 ;  /* 0x00e00000141879f3 */ /* 0x000fea0008000818 */
[----:B------:R-:W-:Y:S06]  /*18e0*/  @!P0 BRA `(.L_x_50) ;  /* 0xfffffffc00148947 */ /* 0x000fec000383ffff */
.L_x_48:
[----:B------:R-:W-:Y:S02]  /*18f0*/  WARPGROUP.DEPBAR.LE gsb0, 0x0 ;  /* 0x00008000000079c5 */ /* 0x000fe40000010000 */
[----:B--2---:R-:W-:Y:S01]  /*1900*/  BAR.SYNC.DEFER_BLOCKING 0x0 ;  /* 0x0000000000007b1d */ /* 0x004fe20000010000 */
[C---:B------:R-:W-:Y:S01]  /*1910*/  IMAD.SHL.U32 R2, R0.reuse, 0x20, RZ ;  /* 0x0000002000027824 */ /* 0x040fe200078e00ff */
[----:B------:R-:W-:Y:S01]  /*1920*/  ELECT P0, URZ, PT ;  /* 0x00000000003f782f */ /* 0x000fe20003800000 */
[C---:B---3--:R-:W-:Y:S01]  /*1930*/  IMAD.SHL.U32 R3, R0.reuse, 0x10, RZ ;  /* 0x0000001000037824 */ /* 0x048fe200078e00ff */
[----:B------:R-:W-:Y:S01]  /*1940*/  F2FP.SATFINITE.E4M3.F32.PACK_AB_MERGE_C R24, R25, R24, RZ ;  /* 0x000000181918723e */ /* 0x000fe200048070ff */
[----:B------:R-:W-:Y:S01]  /*1950*/  IMAD.SHL.U32 R0, R0, 0x2, RZ ;  /* 0x0000000200007824 */ /* 0x000fe200078e00ff */
[----:B------:R-:W-:Y:S01]  /*1960*/  LOP3.LUT R2, R2, 0xc00, RZ, 0xc0, !PT ;  /* 0x00000c0002027812 */ /* 0x000fe200078ec0ff */
[----:B------:R-:W-:Y:S01]  /*1970*/  UMOV UR13, UR11 ;  /* 0x0000000b000d7c82 */ /* 0x000fe20008000000 */
[----:B------:R-:W-:Y:S01]  /*1980*/  F2FP.SATFINITE.E4M3.F32.PACK_AB_MERGE_C R26, R27, R26, RZ ;  /* 0x0000001a1b1a723e */ /* 0x000fe200048070ff */
[----:B------:R-:W-:Y:S01]  /*1990*/  UMOV UR14, UR19 ;  /* 0x00000013000e7c82 */ /* 0x000fe20008000000 */
[----:B------:R-:W-:-:S02]  /*19a0*/  LOP3.LUT R3, R2, 0x1c0, R3, 0xf8, !PT ;  /* 0x000001c002037812 */ /* 0x000fc400078ef803 */
[----:B------:R-:W-:Y:S02]  /*19b0*/  F2FP.SATFINITE.E4M3.F32.PACK_AB_MERGE_C R28, R29, R28, RZ ;  /* 0x0000001c1d1c723e */ /* 0x000fe400048070ff */
[----:B------:R-:W-:Y:S02]  /*19c0*/  LOP3.LUT R3, R3, 0x36, R0, 0xf8, !PT ;  /* 0x0000003603037812 */ /* 0x000fe400078ef800 */
[----:B------:R-:W-:Y:S02]  /*19d0*/  F2FP.SATFINITE.E4M3.F32.PACK_AB_MERGE_C R30, R31, R30, RZ ;  /* 0x0000001e1f1e723e */ /* 0x000fe400048070ff */
[----:B------:R-:W-:Y:S02]  /*19e0*/  F2FP.SATFINITE.E4M3.F32.PACK_AB_MERGE_C R32, R33, R32, RZ ;  /* 0x000000202120723e */ /* 0x000fe400048070ff */
[----:B------:R-:W-:Y:S02]  /*19f0*/  F2FP.SATFINITE.E4M3.F32.PACK_AB_MERGE_C R34, R35, R34, RZ ;  /* 0x000000222322723e */ /* 0x000fe400048070ff */
[----:B------:R-:W-:Y:S01]  /*1a00*/  F2FP.SATFINITE.E4M3.F32.PACK_AB_MERGE_C R36, R37, R36, RZ ;  /* 0x000000242524723e */ /* 0x000fe200048070ff */
[----:B------:R-:W2:Y:S02]  /*1a10*/  @!P2 SYNCS.CCTL.IV [UR12+0x4000] ;  /* 0x00400000ff00a9b1 */ /* 0x000ea4000800000c */
[----:B--2---:R-:W-:Y:S01]  /*1a20*/  BAR.SYNC.DEFER_BLOCKING 0x0 ;  /* 0x0000000000007b1d */ /* 0x004fe20000010000 */
[----:B------:R-:W-:-:S02]  /*1a30*/  F2FP.SATFINITE.E4M3.F32.PACK_AB_MERGE_C R38, R39, R38, RZ ;  /* 0x000000262726723e */ /* 0x000fc400048070ff */
[----:B------:R-:W-:Y:S02]  /*1a40*/  ISETP.LT.U32.AND P0, PT, R7, 0x20, P0 ;  /* 0x000000200700780c */ /* 0x000fe40000701070 */
[----:B----4-:R-:W-:Y:S02]  /*1a50*/  LOP3.LUT R5, R3, 0x10, RZ, 0x3c, !PT ;  /* 0x0000001003057812 */ /* 0x010fe400078e3cff */
[----:B------:R-:W-:Y:S02]  /*1a60*/  F2FP.SATFINITE.E4M3.F32.PACK_AB_MERGE_C R40, R41, R40, RZ ;  /* 0x000000282928723e */ /* 0x000fe400048070ff */
[----:B------:R-:W-:Y:S02]  /*1a70*/  F2FP.SATFINITE.E4M3.F32.PACK_AB_MERGE_C R42, R43, R42, RZ ;  /* 0x0000002a2b2a723e */ /* 0x000fe400048070ff */
[----:B------:R-:W-:Y:S02]  /*1a80*/  F2FP.SATFINITE.E4M3.F32.PACK_AB_MERGE_C R44, R45, R44, RZ ;  /* 0x0000002c2d2c723e */ /* 0x000fe400048070ff */
[----:B------:R-:W-:-:S02]  /*1a90*/  F2FP.SATFINITE.E4M3.F32.PACK_AB_MERGE_C R46, R47, R46, RZ ;  /* 0x0000002e2f2e723e */ /* 0x000fc400048070ff */
[----:B------:R-:W-:Y:S01]  /*1aa0*/  LOP3.LUT R7, R3, 0x20, RZ, 0x3c, !PT ;  /* 0x0000002003077812 */ /* 0x000fe200078e3cff */
[----:B------:R-:W-:Y:S01]  /*1ab0*/  VOTEU.ANY UP0, P0 ;  /* 0x00000000003f7886 */ /* 0x000fe20000000100 */
[----:B------:R-:W-:Y:S01]  /*1ac0*/  F2FP.SATFINITE.E4M3.F32.PACK_AB_MERGE_C R48, R49, R48, RZ ;  /* 0x000000303130723e */ /* 0x000fe200048070ff */
[----:B------:R-:W-:Y:S01]  /*1ad0*/  VOTEU.ANY UP1, P0 ;  /* 0x00000000003f7886 */ /* 0x000fe20000020100 */
[----:B------:R-:W-:Y:S02]  /*1ae0*/  F2FP.SATFINITE.E4M3.F32.PACK_AB_MERGE_C R50, R51, R50, RZ ;  /* 0x000000323332723e */ /* 0x000fe400048070ff */
[----:B------:R-:W-:Y:S01]  /*1af0*/  F2FP.SATFINITE.E4M3.F32.PACK_AB_MERGE_C R52, R53, R52, RZ ;  /* 0x000000343534723e */ /* 0x000fe200048070ff */
[----:B-1----:R-:W-:Y:S01]  /*1b00*/  @UP0 UMOV UR6, UR30 ;  /* 0x0000001e00060c82 */ /* 0x002fe20008000000 */
[----:B------:R-:W-:Y:S01]  /*1b10*/  F2FP.SATFINITE.E4M3.F32.PACK_AB_MERGE_C R54, R55, R54, RZ ;  /* 0x000000363736723e */ /* 0x000fe200048070ff */
[----:B------:R-:W1:Y:S01]  /*1b20*/  @!P2 SYNCS.CCTL.IV [UR12+0x4008] ;  /* 0x00400800ff00a9b1 */ /* 0x000e62000800000c */
[----:B------:R-:W-:Y:S01]  /*1b30*/  LOP3.LUT R9, R3, 0x30, RZ, 0x3c, !PT ;  /* 0x0000003003097812 */ /* 0x000fe200078e3cff */
[----:B-1----:R-:W-:Y:S01]  /*1b40*/  STS.U16 [R3+UR12], R24 ;  /* 0x0000001803007988 */ /* 0x002fe2000800040c */
[----:B------:R-:W-:-:S03]  /*1b50*/  @UP0 UMOV UR7, UR31 ;  /* 0x0000001f00070c82 */ /* 0x000fc60008000000 */
[----:B------:R-:W-:Y:S04]  /*1b60*/  STS.U16 [R3+UR12+0x200], R26 ;  /* 0x0002001a03007988 */ /* 0x000fe8000800040c */
[----:B------:R-:W-:Y:S04]  /*1b70*/  STS.U16 [R3+UR12+0x8], R28 ;  /* 0x0000081c03007988 */ /* 0x000fe8000800040c */
[----:B------:R-:W-:Y:S04]  /*1b80*/  STS.U16 [R3+UR12+0x208], R30 ;  /* 0x0002081e03007988 */ /* 0x000fe8000800040c */
[----:B------:R-:W-:Y:S04]  /*1b90*/  STS.U16 [R5+UR12], R32 ;  /* 0x0000002005007988 */ /* 0x000fe8000800040c */
        /* <DEDUP_REMOVED lines=10> */
[----:B------:R-:W-:Y:S01]  /*1c40*/  STS.U16 [R9+UR12+0x208], R54 ;  /* 0x0002083609007988 */ /* 0x000fe2000800040c */
[----:B------:R1:W-:Y:S06]  /*1c50*/  MEMBAR.ALL.CTA ;  /* 0x0000000000007992 */ /* 0x0003ec0000008000 */
[----:B-1----:R-:W1:Y:S02]  /*1c60*/  FENCE.VIEW.ASYNC.S ;  /* 0x00000000000073c6 */ /* 0x002e640000000000 */
[----:B-1----:R-:W-:Y:S06]  /*1c70*/  BAR.SYNC.DEFER_BLOCKING 0x0 ;  /* 0x0000000000007b1d */ /* 0x002fec0000010000 */
[----:B------:R1:W-:Y:S01]  /*1c80*/  @UP1 UTMASTG.2D [UR12], [UR6] ;  /* 0x0000000c060013b5 */ /* 0x0003e20008008000 */
[----:B------:R0:W-:Y:S01]  /*1c90*/  UTMACMDFLUSH ;  /* 0x00000000000079b7 */ /* 0x0001e20000000000 */
[----:B------:R-:W-:-:S04]  /*1ca0*/  DEPBAR.LE SB0, 0x0 ;  /* 0x000080000000791a */ /* 0x000fc80000000000 */
[----:B------:R-:W-:Y:S06]  /*1cb0*/  BAR.SYNC.DEFER_BLOCKING 0x0 ;  /* 0x0000000000007b1d */ /* 0x000fec0000010000 */
[----:B-1----:R-:W-:Y:S05]  /*1cc0*/  EXIT ;  /* 0x000000000000794d */ /* 0x002fea0003800000 */
.L_x_49:
[----:B------:R-:W1:Y:S02]  /*1cd0*/  SYNCS.PHASECHK.TRANS64.TRYWAIT P0, [UR13+0x4000], R2 ;  /* 0x00400002ff0075a7 */ /* 0x000e64000800014d */
[----:B-1----:R-:W-:Y:S05]  /*1ce0*/  @!P0 BRA `(.L_x_49) ;  /* 0xfffffffc00f88947 */ /* 0x002fea000383ffff */
[----:B------:R-:W-:Y:S05]  /*1cf0*/  BRA `(.L_x_51) ;  /* 0xfffffff800907947 */ /* 0x000fea000383ffff */
.L_x_52:
[----:B------:R-:W-:-:S00]  /*1d00*/  BRA `(.L_x_52) ;  /* 0xfffffffc00fc7947 */ /* 0x000fc0000383ffff */
[----:B------:R-:W-:-:S00]  /*1d10*/  NOP ;  /* 0x0000000000007918 */ /* 0x000fc00000000000 */
        /* <DEDUP_REMOVED lines=14> */
.L_x_53:


//--------------------- .nv.shared.gluon_wgmma    --------------------------
	.section	.nv.shared.gluon_wgmma,"aw",@nobits
	.sectionflags	@""
	.align	16
	.zero		1024


//--------------------- .nv.shared.reserved.0     --------------------------
	.section	.nv.shared.reserved.0,"aw",@nobits
	.weak		__nv_reservedSMEM_offset_0_alias
	.size		__nv_reservedSMEM_offset_0_alias, 0, 0
	.other		__nv_reservedSMEM_offset_0_alias,@"STO_CUDA_RESERVED_SHARED STV_DEFAULT"
__nv_reservedSMEM_offset_0_alias:
	.zero		0


//--------------------- .nv.constant0.gluon_wgmma --------------------------
	.section	.nv.constant0.gluon_wgmma,"a",@progbits
	.sectionflags	@""
	.align	4
.nv.constant0.gluon_wgmma:
	.zero		608


//--------------------- SYMBOLS --------------------------

	.type		.nv.reservedSmem.offset0,@object
	.size		.nv.reservedSmem.offset0,0x4
